//
// Generated by NVIDIA NVVM Compiler
//
// Compiler Build ID: CL-36424714
// Cuda compilation tools, release 13.0, V13.0.88
// Based on NVVM 20.0.0
//

.version 9.0
.target sm_100
.address_size 64

	// .globl	_Z4map1PdiS_ii

.visible .entry _Z4map1PdiS_ii(
	.param .u64 .ptr .align 1 _Z4map1PdiS_ii_param_0,
	.param .u32 _Z4map1PdiS_ii_param_1,
	.param .u64 .ptr .align 1 _Z4map1PdiS_ii_param_2,
	.param .u32 _Z4map1PdiS_ii_param_3,
	.param .u32 _Z4map1PdiS_ii_param_4
)
{
	.reg .pred 	%p<9>;
	.reg .b32 	%r<27>;
	.reg .b32 	%f<86>;
	.reg .b64 	%rd<15>;
	.reg .b64 	%fd<153>;

	ld.param.u64 	%rd6, [_Z4map1PdiS_ii_param_0];
	ld.param.u32 	%r11, [_Z4map1PdiS_ii_param_1];
	ld.param.u64 	%rd7, [_Z4map1PdiS_ii_param_2];
	ld.param.u32 	%r10, [_Z4map1PdiS_ii_param_3];
	ld.param.u32 	%r12, [_Z4map1PdiS_ii_param_4];
	cvta.to.global.u64 	%rd1, %rd7;
	mov.u32 	%r13, %ntid.x;
	mov.u32 	%r14, %nctaid.x;
	mov.u32 	%r15, %ctaid.y;
	mov.u32 	%r16, %ctaid.x;
	mad.lo.s32 	%r17, %r14, %r15, %r16;
	mov.u32 	%r18, %tid.x;
	mad.lo.s32 	%r19, %r17, %r13, %r18;
	mul.lo.s32 	%r1, %r19, %r11;
	setp.ge.s32 	%p1, %r19, %r12;
	@%p1 bra 	$L__BB0_12;
	cvta.to.global.u64 	%rd8, %rd6;
	mul.wide.s32 	%rd9, %r1, 8;
	add.s64 	%rd2, %rd8, %rd9;
	setp.lt.s32 	%p2, %r10, 1;
	mov.f64 	%fd150, 0d0000000000000000;
	mov.f64 	%fd151, %fd150;
	mov.f64 	%fd152, %fd150;
	@%p2 bra 	$L__BB0_11;
	ld.global.f64 	%fd1, [%rd2];
	ld.global.f64 	%fd2, [%rd2+8];
	ld.global.f64 	%fd3, [%rd2+16];
	and.b32  	%r2, %r10, 3;
	setp.lt.u32 	%p3, %r10, 4;
	mov.f32 	%f73, 0f00000000;
	mov.b32 	%r26, 0;
	mov.f32 	%f72, %f73;
	mov.f32 	%f71, %f73;
	@%p3 bra 	$L__BB0_5;
	and.b32  	%r26, %r10, 2147483644;
	neg.s32 	%r24, %r26;
	add.s64 	%rd14, %rd1, 96;
	mov.f32 	%f73, 0f00000000;
$L__BB0_4:
	.pragma "nounroll";
	ld.global.f64 	%fd11, [%rd14+-96];
	sub.f64 	%fd12, %fd11, %fd1;
	ld.global.f64 	%fd13, [%rd14+-88];
	sub.f64 	%fd14, %fd13, %fd2;
	ld.global.f64 	%fd15, [%rd14+-80];
	sub.f64 	%fd16, %fd15, %fd3;
	mul.f64 	%fd17, %fd14, %fd14;
	fma.rn.f64 	%fd18, %fd12, %fd12, %fd17;
	fma.rn.f64 	%fd19, %fd16, %fd16, %fd18;
	add.f64 	%fd20, %fd19, 0d3E112E0BE0000000;
	sqrt.rn.f64 	%fd21, %fd20;
	rcp.rn.f64 	%fd22, %fd21;
	cvt.rn.f32.f64 	%f31, %fd22;
	mul.f32 	%f32, %f31, %f31;
	mul.f32 	%f33, %f32, %f31;
	cvt.f64.f32 	%fd23, %f71;
	cvt.f64.f32 	%fd24, %f33;
	fma.rn.f64 	%fd25, %fd12, %fd24, %fd23;
	cvt.rn.f32.f64 	%f34, %fd25;
	cvt.f64.f32 	%fd26, %f72;
	fma.rn.f64 	%fd27, %fd14, %fd24, %fd26;
	cvt.rn.f32.f64 	%f35, %fd27;
	cvt.f64.f32 	%fd28, %f73;
	fma.rn.f64 	%fd29, %fd16, %fd24, %fd28;
	cvt.rn.f32.f64 	%f36, %fd29;
	ld.global.f64 	%fd30, [%rd14+-48];
	sub.f64 	%fd31, %fd30, %fd1;
	ld.global.f64 	%fd32, [%rd14+-40];
	sub.f64 	%fd33, %fd32, %fd2;
	ld.global.f64 	%fd34, [%rd14+-32];
	sub.f64 	%fd35, %fd34, %fd3;
	mul.f64 	%fd36, %fd33, %fd33;
	fma.rn.f64 	%fd37, %fd31, %fd31, %fd36;
	fma.rn.f64 	%fd38, %fd35, %fd35, %fd37;
	add.f64 	%fd39, %fd38, 0d3E112E0BE0000000;
	sqrt.rn.f64 	%fd40, %fd39;
	rcp.rn.f64 	%fd41, %fd40;
	cvt.rn.f32.f64 	%f37, %fd41;
	mul.f32 	%f38, %f37, %f37;
	mul.f32 	%f39, %f38, %f37;
	cvt.f64.f32 	%fd42, %f34;
	cvt.f64.f32 	%fd43, %f39;
	fma.rn.f64 	%fd44, %fd31, %fd43, %fd42;
	cvt.rn.f32.f64 	%f40, %fd44;
	cvt.f64.f32 	%fd45, %f35;
	fma.rn.f64 	%fd46, %fd33, %fd43, %fd45;
	cvt.rn.f32.f64 	%f41, %fd46;
	cvt.f64.f32 	%fd47, %f36;
	fma.rn.f64 	%fd48, %fd35, %fd43, %fd47;
	cvt.rn.f32.f64 	%f42, %fd48;
	ld.global.f64 	%fd49, [%rd14];
	sub.f64 	%fd50, %fd49, %fd1;
	ld.global.f64 	%fd51, [%rd14+8];
	sub.f64 	%fd52, %fd51, %fd2;
	ld.global.f64 	%fd53, [%rd14+16];
	sub.f64 	%fd54, %fd53, %fd3;
	mul.f64 	%fd55, %fd52, %fd52;
	fma.rn.f64 	%fd56, %fd50, %fd50, %fd55;
	fma.rn.f64 	%fd57, %fd54, %fd54, %fd56;
	add.f64 	%fd58, %fd57, 0d3E112E0BE0000000;
	sqrt.rn.f64 	%fd59, %fd58;
	rcp.rn.f64 	%fd60, %fd59;
	cvt.rn.f32.f64 	%f43, %fd60;
	mul.f32 	%f44, %f43, %f43;
	mul.f32 	%f45, %f44, %f43;
	cvt.f64.f32 	%fd61, %f40;
	cvt.f64.f32 	%fd62, %f45;
	fma.rn.f64 	%fd63, %fd50, %fd62, %fd61;
	cvt.rn.f32.f64 	%f46, %fd63;
	cvt.f64.f32 	%fd64, %f41;
	fma.rn.f64 	%fd65, %fd52, %fd62, %fd64;
	cvt.rn.f32.f64 	%f47, %fd65;
	cvt.f64.f32 	%fd66, %f42;
	fma.rn.f64 	%fd67, %fd54, %fd62, %fd66;
	cvt.rn.f32.f64 	%f48, %fd67;
	ld.global.f64 	%fd68, [%rd14+48];
	sub.f64 	%fd69, %fd68, %fd1;
	ld.global.f64 	%fd70, [%rd14+56];
	sub.f64 	%fd71, %fd70, %fd2;
	ld.global.f64 	%fd72, [%rd14+64];
	sub.f64 	%fd73, %fd72, %fd3;
	mul.f64 	%fd74, %fd71, %fd71;
	fma.rn.f64 	%fd75, %fd69, %fd69, %fd74;
	fma.rn.f64 	%fd76, %fd73, %fd73, %fd75;
	add.f64 	%fd77, %fd76, 0d3E112E0BE0000000;
	sqrt.rn.f64 	%fd78, %fd77;
	rcp.rn.f64 	%fd79, %fd78;
	cvt.rn.f32.f64 	%f49, %fd79;
	mul.f32 	%f50, %f49, %f49;
	mul.f32 	%f51, %f50, %f49;
	cvt.f64.f32 	%fd80, %f46;
	cvt.f64.f32 	%fd81, %f51;
	fma.rn.f64 	%fd82, %fd69, %fd81, %fd80;
	cvt.rn.f32.f64 	%f71, %fd82;
	cvt.f64.f32 	%fd83, %f47;
	fma.rn.f64 	%fd84, %fd71, %fd81, %fd83;
	cvt.rn.f32.f64 	%f72, %fd84;
	cvt.f64.f32 	%fd85, %f48;
	fma.rn.f64 	%fd86, %fd73, %fd81, %fd85;
	cvt.rn.f32.f64 	%f73, %fd86;
	add.s32 	%r24, %r24, 4;
	add.s64 	%rd14, %rd14, 192;
	setp.ne.s32 	%p4, %r24, 0;
	@%p4 bra 	$L__BB0_4;
$L__BB0_5:
	setp.eq.s32 	%p5, %r2, 0;
	@%p5 bra 	$L__BB0_10;
	setp.eq.s32 	%p6, %r2, 1;
	@%p6 bra 	$L__BB0_8;
	mul.lo.s32 	%r21, %r26, 6;
	mul.wide.u32 	%rd10, %r21, 8;
	add.s64 	%rd11, %rd1, %rd10;
	ld.global.f64 	%fd87, [%rd11];
	sub.f64 	%fd88, %fd87, %fd1;
	ld.global.f64 	%fd89, [%rd11+8];
	sub.f64 	%fd90, %fd89, %fd2;
	ld.global.f64 	%fd91, [%rd11+16];
	sub.f64 	%fd92, %fd91, %fd3;
	mul.f64 	%fd93, %fd90, %fd90;
	fma.rn.f64 	%fd94, %fd88, %fd88, %fd93;
	fma.rn.f64 	%fd95, %fd92, %fd92, %fd94;
	add.f64 	%fd96, %fd95, 0d3E112E0BE0000000;
	sqrt.rn.f64 	%fd97, %fd96;
	rcp.rn.f64 	%fd98, %fd97;
	cvt.rn.f32.f64 	%f53, %fd98;
	mul.f32 	%f54, %f53, %f53;
	mul.f32 	%f55, %f54, %f53;
	cvt.f64.f32 	%fd99, %f71;
	cvt.f64.f32 	%fd100, %f55;
	fma.rn.f64 	%fd101, %fd88, %fd100, %fd99;
	cvt.rn.f32.f64 	%f56, %fd101;
	cvt.f64.f32 	%fd102, %f72;
	fma.rn.f64 	%fd103, %fd90, %fd100, %fd102;
	cvt.rn.f32.f64 	%f57, %fd103;
	cvt.f64.f32 	%fd104, %f73;
	fma.rn.f64 	%fd105, %fd92, %fd100, %fd104;
	cvt.rn.f32.f64 	%f58, %fd105;
	ld.global.f64 	%fd106, [%rd11+48];
	sub.f64 	%fd107, %fd106, %fd1;
	ld.global.f64 	%fd108, [%rd11+56];
	sub.f64 	%fd109, %fd108, %fd2;
	ld.global.f64 	%fd110, [%rd11+64];
	sub.f64 	%fd111, %fd110, %fd3;
	mul.f64 	%fd112, %fd109, %fd109;
	fma.rn.f64 	%fd113, %fd107, %fd107, %fd112;
	fma.rn.f64 	%fd114, %fd111, %fd111, %fd113;
	add.f64 	%fd115, %fd114, 0d3E112E0BE0000000;
	sqrt.rn.f64 	%fd116, %fd115;
	rcp.rn.f64 	%fd117, %fd116;
	cvt.rn.f32.f64 	%f59, %fd117;
	mul.f32 	%f60, %f59, %f59;
	mul.f32 	%f61, %f60, %f59;
	cvt.f64.f32 	%fd118, %f56;
	cvt.f64.f32 	%fd119, %f61;
	fma.rn.f64 	%fd120, %fd107, %fd119, %fd118;
	cvt.f64.f32 	%fd121, %f57;
	fma.rn.f64 	%fd122, %fd109, %fd119, %fd121;
	cvt.f64.f32 	%fd123, %f58;
	fma.rn.f64 	%fd124, %fd111, %fd119, %fd123;
	cvt.rn.f32.f64 	%f71, %fd120;
	cvt.rn.f32.f64 	%f72, %fd122;
	cvt.rn.f32.f64 	%f73, %fd124;
	add.s32 	%r26, %r26, 2;
$L__BB0_8:
	and.b32  	%r22, %r10, 1;
	setp.eq.b32 	%p7, %r22, 1;
	not.pred 	%p8, %p7;
	@%p8 bra 	$L__BB0_10;
	mul.lo.s32 	%r23, %r26, 6;
	mul.wide.u32 	%rd12, %r23, 8;
	add.s64 	%rd13, %rd1, %rd12;
	ld.global.f64 	%fd125, [%rd13];
	sub.f64 	%fd126, %fd125, %fd1;
	ld.global.f64 	%fd127, [%rd13+8];
	sub.f64 	%fd128, %fd127, %fd2;
	ld.global.f64 	%fd129, [%rd13+16];
	sub.f64 	%fd130, %fd129, %fd3;
	mul.f64 	%fd131, %fd128, %fd128;
	fma.rn.f64 	%fd132, %fd126, %fd126, %fd131;
	fma.rn.f64 	%fd133, %fd130, %fd130, %fd132;
	add.f64 	%fd134, %fd133, 0d3E112E0BE0000000;
	sqrt.rn.f64 	%fd135, %fd134;
	rcp.rn.f64 	%fd136, %fd135;
	cvt.rn.f32.f64 	%f62, %fd136;
	mul.f32 	%f63, %f62, %f62;
	mul.f32 	%f64, %f63, %f62;
	cvt.f64.f32 	%fd137, %f71;
	cvt.f64.f32 	%fd138, %f64;
	fma.rn.f64 	%fd139, %fd126, %fd138, %fd137;
	cvt.rn.f32.f64 	%f71, %fd139;
	cvt.f64.f32 	%fd140, %f72;
	fma.rn.f64 	%fd141, %fd128, %fd138, %fd140;
	cvt.rn.f32.f64 	%f72, %fd141;
	cvt.f64.f32 	%fd142, %f73;
	fma.rn.f64 	%fd143, %fd130, %fd138, %fd142;
	cvt.rn.f32.f64 	%f73, %fd143;
$L__BB0_10:
	mul.f32 	%f65, %f71, 0f3C23D70A;
	cvt.f64.f32 	%fd150, %f65;
	mul.f32 	%f66, %f72, 0f3C23D70A;
	cvt.f64.f32 	%fd151, %f66;
	mul.f32 	%f67, %f73, 0f3C23D70A;
	cvt.f64.f32 	%fd152, %f67;
$L__BB0_11:
	ld.global.f64 	%fd144, [%rd2+24];
	add.f64 	%fd145, %fd150, %fd144;
	st.global.f64 	[%rd2+24], %fd145;
	ld.global.f64 	%fd146, [%rd2+32];
	add.f64 	%fd147, %fd151, %fd146;
	st.global.f64 	[%rd2+32], %fd147;
	ld.global.f64 	%fd148, [%rd2+40];
	add.f64 	%fd149, %fd152, %fd148;
	st.global.f64 	[%rd2+40], %fd149;
$L__BB0_12:
	ret;

}
	// .globl	_Z4map2Pdifii
.visible .entry _Z4map2Pdifii(
	.param .u64 .ptr .align 1 _Z4map2Pdifii_param_0,
	.param .u32 _Z4map2Pdifii_param_1,
	.param .f32 _Z4map2Pdifii_param_2,
	.param .u32 _Z4map2Pdifii_param_3,
	.param .u32 _Z4map2Pdifii_param_4
)
{
	.reg .pred 	%p<2>;
	.reg .b32 	%r<11>;
	.reg .b32 	%f<2>;
	.reg .b64 	%rd<5>;
	.reg .b64 	%fd<11>;

	ld.param.u64 	%rd1, [_Z4map2Pdifii_param_0];
	ld.param.u32 	%r2, [_Z4map2Pdifii_param_1];
	ld.param.f32 	%f1, [_Z4map2Pdifii_param_2];
	ld.param.u32 	%r3, [_Z4map2Pdifii_param_4];
	mov.u32 	%r4, %ntid.x;
	mov.u32 	%r5, %nctaid.x;
	mov.u32 	%r6, %ctaid.y;
	mov.u32 	%r7, %ctaid.x;
	mad.lo.s32 	%r8, %r5, %r6, %r7;
	mov.u32 	%r9, %tid.x;
	mad.lo.s32 	%r10, %r8, %r4, %r9;
	mul.lo.s32 	%r1, %r10, %r2;
	setp.ge.s32 	%p1, %r10, %r3;
	@%p1 bra 	$L__BB1_2;
	cvta.to.global.u64 	%rd2, %rd1;
	mul.wide.s32 	%rd3, %r1, 8;
	add.s64 	%rd4, %rd2, %rd3;
	ld.global.f64 	%fd1, [%rd4];
	ld.global.f64 	%fd2, [%rd4+24];
	cvt.f64.f32 	%fd3, %f1;
	fma.rn.f64 	%fd4, %fd2, %fd3, %fd1;
	st.global.f64 	[%rd4], %fd4;
	ld.global.f64 	%fd5, [%rd4+8];
	ld.global.f64 	%fd6, [%rd4+32];
	fma.rn.f64 	%fd7, %fd6, %fd3, %fd5;
	st.global.f64 	[%rd4+8], %fd7;
	ld.global.f64 	%fd8, [%rd4+16];
	ld.global.f64 	%fd9, [%rd4+40];
	fma.rn.f64 	%fd10, %fd9, %fd3, %fd8;
	st.global.f64 	[%rd4+16], %fd10;
$L__BB1_2:
	ret;

}


// ===== COMPILED SASS (sm_100) =====

	.target	sm_100

	.elftype	@"ET_EXEC"


//--------------------- .note.nv.tkinfo           --------------------------
	.section	.note.nv.tkinfo,"",@"SHT_NOTE"
	.sectionflags	@"SHF_NOTE_NV_TKINFO"
	.tkinfo
        /*0018*/ 	.word	0x00000002
        /*0030*/ 	.string	""
        /*0030*/ 	.string	"ptxas"
        /*0030*/ 	.string	"Cuda compilation tools, release 13.0, V13.0.88"
        /*0030*/ 	.string	"Build cuda_13.0.r13.0/compiler.36424714_0"
        /*0030*/ 	.string	"-arch sm_100 -m 64 "



//--------------------- .note.nv.cuinfo           --------------------------
	.section	.note.nv.cuinfo,"",@"SHT_NOTE"
	.sectionflags	@"SHF_NOTE_NV_CUINFO"
        /*0018*/ 	.short	0x0002
        /*001a*/ 	.short	0x0064
        /*001c*/ 	.short	0x0082
	.zero		2


//--------------------- .nv.info                  --------------------------
	.section	.nv.info,"",@"SHT_CUDA_INFO"
	.align	4


	//----- nvinfo : EIATTR_REGCOUNT
	.align		4
        /*0000*/ 	.byte	0x04, 0x2f
        /*0002*/ 	.short	(.L_1 - .L_0)
	.align		4
.L_0:
        /*0004*/ 	.word	index@(_Z4map1PdiS_ii)
        /*0008*/ 	.word	0x0000002c


	//----- nvinfo : EIATTR_FRAME_SIZE
	.align		4
.L_1:
        /*000c*/ 	.byte	0x04, 0x11
        /*000e*/ 	.short	(.L_3 - .L_2)
	.align		4
.L_2:
        /*0010*/ 	.word	index@($__internal_1_$__cuda_sm20_dsqrt_rn_f64_mediumpath_v1)
        /*0014*/ 	.word	0x00000000


	//----- nvinfo : EIATTR_FRAME_SIZE
	.align		4
.L_3:
        /*0018*/ 	.byte	0x04, 0x11
        /*001a*/ 	.short	(.L_5 - .L_4)
	.align		4
.L_4:
        /*001c*/ 	.word	index@($__internal_0_$__cuda_sm20_dblrcp_rn_slowpath_v3)
        /*0020*/ 	.word	0x00000000


	//----- nvinfo : EIATTR_FRAME_SIZE
	.align		4
.L_5:
        /*0024*/ 	.byte	0x04, 0x11
        /*0026*/ 	.short	(.L_7 - .L_6)
	.align		4
.L_6:
        /*0028*/ 	.word	index@(_Z4map1PdiS_ii)
        /*002c*/ 	.word	0x00000000


	//----- nvinfo : EIATTR_REGCOUNT
	.align		4
.L_7:
        /*0030*/ 	.byte	0x04, 0x2f
        /*0032*/ 	.short	(.L_9 - .L_8)
	.align		4
.L_8:
        /*0034*/ 	.word	index@(_Z4map2Pdifii)
        /*0038*/ 	.word	0x00000014


	//----- nvinfo : EIATTR_FRAME_SIZE
	.align		4
.L_9:
        /*003c*/ 	.byte	0x04, 0x11
        /*003e*/ 	.short	(.L_11 - .L_10)
	.align		4
.L_10:
        /*0040*/ 	.word	index@(_Z4map2Pdifii)
        /*0044*/ 	.word	0x00000000


	//----- nvinfo : EIATTR_MIN_STACK_SIZE
	.align		4
.L_11:
        /*0048*/ 	.byte	0x04, 0x12
        /*004a*/ 	.short	(.L_13 - .L_12)
	.align		4
.L_12:
        /*004c*/ 	.word	index@(_Z4map2Pdifii)
        /*0050*/ 	.word	0x00000000


	//----- nvinfo : EIATTR_MIN_STACK_SIZE
	.align		4
.L_13:
        /*0054*/ 	.byte	0x04, 0x12
        /*0056*/ 	.short	(.L_15 - .L_14)
	.align		4
.L_14:
        /*0058*/ 	.word	index@(_Z4map1PdiS_ii)
        /*005c*/ 	.word	0x00000000
.L_15:


//--------------------- .nv.compat                --------------------------
	.section	.nv.compat,"",@"SHT_CUDA_COMPAT_INFO"
	.align	4
        /*0000*/ 	.byte	0x02, 0x09, 0x00, 0x00, 0x02, 0x02, 0x01, 0x00, 0x02, 0x05, 0x05, 0x00, 0x03, 0x07, 0x01, 0x01
        /*0010*/ 	.byte	0x02, 0x03, 0x00, 0x00, 0x02, 0x06, 0x01, 0x00, 0x04, 0x0b, 0x08, 0x00, 0x01, 0x00, 0x00, 0x00
        /*0020*/ 	.byte	0x00, 0x00, 0x00, 0x00


//--------------------- .nv.info._Z4map2Pdifii    --------------------------
	.section	.nv.info._Z4map2Pdifii,"",@"SHT_CUDA_INFO"
	.sectionflags	@""
	.align	4


	//----- nvinfo : EIATTR_CUDA_API_VERSION
	.align		4
        /*0000*/ 	.byte	0x04, 0x37
        /*0002*/ 	.short	(.L_17 - .L_16)
.L_16:
        /*0004*/ 	.word	0x00000082


	//----- nvinfo : EIATTR_KPARAM_INFO
	.align		4
.L_17:
        /*0008*/ 	.byte	0x04, 0x17
        /*000a*/ 	.short	(.L_19 - .L_18)
.L_18:
        /*000c*/ 	.word	0x00000000
        /*0010*/ 	.short	0x0004
        /*0012*/ 	.short	0x0014
        /*0014*/ 	.byte	0x00, 0xf0, 0x11, 0x00


	//----- nvinfo : EIATTR_KPARAM_INFO
	.align		4
.L_19:
        /*0018*/ 	.byte	0x04, 0x17
        /*001a*/ 	.short	(.L_21 - .L_20)
.L_20:
        /*001c*/ 	.word	0x00000000
        /*0020*/ 	.short	0x0003
        /*0022*/ 	.short	0x0010
        /*0024*/ 	.byte	0x00, 0xf0, 0x11, 0x00


	//----- nvinfo : EIATTR_KPARAM_INFO
	.align		4
.L_21:
        /*0028*/ 	.byte	0x04, 0x17
        /*002a*/ 	.short	(.L_23 - .L_22)
.L_22:
        /*002c*/ 	.word	0x00000000
        /*0030*/ 	.short	0x0002
        /*0032*/ 	.short	0x000c
        /*0034*/ 	.byte	0x00, 0xf0, 0x11, 0x00


	//----- nvinfo : EIATTR_KPARAM_INFO
	.align		4
.L_23:
        /*0038*/ 	.byte	0x04, 0x17
        /*003a*/ 	.short	(.L_25 - .L_24)
.L_24:
        /*003c*/ 	.word	0x00000000
        /*0040*/ 	.short	0x0001
        /*0042*/ 	.short	0x0008
        /*0044*/ 	.byte	0x00, 0xf0, 0x11, 0x00


	//----- nvinfo : EIATTR_KPARAM_INFO
	.align		4
.L_25:
        /*0048*/ 	.byte	0x04, 0x17
        /*004a*/ 	.short	(.L_27 - .L_26)
.L_26:
        /*004c*/ 	.word	0x00000000
        /*0050*/ 	.short	0x0000
        /*0052*/ 	.short	0x0000
        /*0054*/ 	.byte	0x00, 0xf5, 0x21, 0x00


	//----- nvinfo : EIATTR_SPARSE_MMA_MASK
	.align		4
.L_27:
        /*0058*/ 	.byte	0x03, 0x50
        /*005a*/ 	.short	0x0000


	//----- nvinfo : EIATTR_MAXREG_COUNT
	.align		4
        /*005c*/ 	.byte	0x03, 0x1b
        /*005e*/ 	.short	0x00ff


	//----- nvinfo : EIATTR_MERCURY_ISA_VERSION
	.align		4
        /*0060*/ 	.byte	0x03, 0x5f
        /*0062*/ 	.short	0x0101


	//----- nvinfo : EIATTR_VRC_CTA_INIT_COUNT
	.align		4
        /*0064*/ 	.byte	0x02, 0x4a
	.zero		1
	.zero		1


	//----- nvinfo : EIATTR_EXIT_INSTR_OFFSETS
	.align		4
        /*0068*/ 	.byte	0x04, 0x1c
        /*006a*/ 	.short	(.L_29 - .L_28)


	//   ....[0]....
.L_28:
        /*006c*/ 	.word	0x000000c0


	//   ....[1]....
        /*0070*/ 	.word	0x000001e0


	//----- nvinfo : EIATTR_CBANK_PARAM_SIZE
	.align		4
.L_29:
        /*0074*/ 	.byte	0x03, 0x19
        /*0076*/ 	.short	0x0018


	//----- nvinfo : EIATTR_PARAM_CBANK
	.align		4
        /*0078*/ 	.byte	0x04, 0x0a
        /*007a*/ 	.short	(.L_31 - .L_30)
	.align		4
.L_30:
        /*007c*/ 	.word	index@(.nv.constant0._Z4map2Pdifii)
        /*0080*/ 	.short	0x0380
        /*0082*/ 	.short	0x0018


	//----- nvinfo : EIATTR_SW_WAR
	.align		4
.L_31:
        /*0084*/ 	.byte	0x04, 0x36
        /*0086*/ 	.short	(.L_33 - .L_32)
.L_32:
        /*0088*/ 	.word	0x00000008
.L_33:


//--------------------- .nv.info._Z4map1PdiS_ii   --------------------------
	.section	.nv.info._Z4map1PdiS_ii,"",@"SHT_CUDA_INFO"
	.sectionflags	@""
	.align	4


	//----- nvinfo : EIATTR_CUDA_API_VERSION
	.align		4
        /*0000*/ 	.byte	0x04, 0x37
        /*0002*/ 	.short	(.L_35 - .L_34)
.L_34:
        /*0004*/ 	.word	0x00000082


	//----- nvinfo : EIATTR_KPARAM_INFO
	.align		4
.L_35:
        /*0008*/ 	.byte	0x04, 0x17
        /*000a*/ 	.short	(.L_37 - .L_36)
.L_36:
        /*000c*/ 	.word	0x00000000
        /*0010*/ 	.short	0x0004
        /*0012*/ 	.short	0x001c
        /*0014*/ 	.byte	0x00, 0xf0, 0x11, 0x00


	//----- nvinfo : EIATTR_KPARAM_INFO
	.align		4
.L_37:
        /*0018*/ 	.byte	0x04, 0x17
        /*001a*/ 	.short	(.L_39 - .L_38)
.L_38:
        /*001c*/ 	.word	0x00000000
        /*0020*/ 	.short	0x0003
        /*0022*/ 	.short	0x0018
        /*0024*/ 	.byte	0x00, 0xf0, 0x11, 0x00


	//----- nvinfo : EIATTR_KPARAM_INFO
	.align		4
.L_39:
        /*0028*/ 	.byte	0x04, 0x17
        /*002a*/ 	.short	(.L_41 - .L_40)
.L_40:
        /*002c*/ 	.word	0x00000000
        /*0030*/ 	.short	0x0002
        /*0032*/ 	.short	0x0010
        /*0034*/ 	.byte	0x00, 0xf5, 0x21, 0x00


	//----- nvinfo : EIATTR_KPARAM_INFO
	.align		4
.L_41:
        /*0038*/ 	.byte	0x04, 0x17
        /*003a*/ 	.short	(.L_43 - .L_42)
.L_42:
        /*003c*/ 	.word	0x00000000
        /*0040*/ 	.short	0x0001
        /*0042*/ 	.short	0x0008
        /*0044*/ 	.byte	0x00, 0xf0, 0x11, 0x00


	//----- nvinfo : EIATTR_KPARAM_INFO
	.align		4
.L_43:
        /*0048*/ 	.byte	0x04, 0x17
        /*004a*/ 	.short	(.L_45 - .L_44)
.L_44:
        /*004c*/ 	.word	0x00000000
        /*0050*/ 	.short	0x0000
        /*0052*/ 	.short	0x0000
        /*0054*/ 	.byte	0x00, 0xf5, 0x21, 0x00


	//----- nvinfo : EIATTR_SPARSE_MMA_MASK
	.align		4
.L_45:
        /*0058*/ 	.byte	0x03, 0x50
        /*005a*/ 	.short	0x0000


	//----- nvinfo : EIATTR_MAXREG_COUNT
	.align		4
        /*005c*/ 	.byte	0x03, 0x1b
        /*005e*/ 	.short	0x00ff


	//----- nvinfo : EIATTR_MERCURY_ISA_VERSION
	.align		4
        /*0060*/ 	.byte	0x03, 0x5f
        /*0062*/ 	.short	0x0101


	//----- nvinfo : EIATTR_VRC_CTA_INIT_COUNT
	.align		4
        /*0064*/ 	.byte	0x02, 0x4a
	.zero		1
	.zero		1


	//----- nvinfo : EIATTR_EXIT_INSTR_OFFSETS
	.align		4
        /*0068*/ 	.byte	0x04, 0x1c
        /*006a*/ 	.short	(.L_47 - .L_46)


	//   ....[0]....
.L_46:
        /*006c*/ 	.word	0x000000c0


	//   ....[1]....
        /*0070*/ 	.word	0x00002520


	//----- nvinfo : EIATTR_CRS_STACK_SIZE
	.align		4
.L_47:
        /*0074*/ 	.byte	0x04, 0x1e
        /*0076*/ 	.short	(.L_49 - .L_48)
.L_48:
        /*0078*/ 	.word	0x00000000


	//----- nvinfo : EIATTR_CBANK_PARAM_SIZE
	.align		4
.L_49:
        /*007c*/ 	.byte	0x03, 0x19
        /*007e*/ 	.short	0x0020


	//----- nvinfo : EIATTR_PARAM_CBANK
	.align		4
        /*0080*/ 	.byte	0x04, 0x0a
        /*0082*/ 	.short	(.L_51 - .L_50)
	.align		4
.L_50:
        /*0084*/ 	.word	index@(.nv.constant0._Z4map1PdiS_ii)
        /*0088*/ 	.short	0x0380
        /*008a*/ 	.short	0x0020


	//----- nvinfo : EIATTR_SW_WAR
	.align		4
.L_51:
        /*008c*/ 	.byte	0x04, 0x36
        /*008e*/ 	.short	(.L_53 - .L_52)
.L_52:
        /*0090*/ 	.word	0x00000008
.L_53:


//--------------------- .nv.callgraph             --------------------------
	.section	.nv.callgraph,"",@"SHT_CUDA_CALLGRAPH"
	.align	4
	.sectionentsize	8
	.align		4
        /*0000*/ 	.word	0x00000000
	.align		4
        /*0004*/ 	.word	0xffffffff
	.align		4
        /*0008*/ 	.word	0x00000000
	.align		4
        /*000c*/ 	.word	0xfffffffe
	.align		4
        /*0010*/ 	.word	0x00000000
	.align		4
        /*0014*/ 	.word	0xfffffffd
	.align		4
        /*0018*/ 	.word	0x00000000
	.align		4
        /*001c*/ 	.word	0xfffffffc


//--------------------- .text._Z4map2Pdifii       --------------------------
	.section	.text._Z4map2Pdifii,"ax",@progbits
	.align	128
        .global         _Z4map2Pdifii
        .type           _Z4map2Pdifii,@function
        .size           _Z4map2Pdifii,(.L_x_45 - _Z4map2Pdifii)
        .other          _Z4map2Pdifii,@"STO_CUDA_ENTRY STV_DEFAULT"
_Z4map2Pdifii:
.text._Z4map2Pdifii:
[----:B------:R-:W-:Y:S01]  /*0000*/  LDC R1, c[0x0][0x37c] ;  /* 0x0000df00ff017b82 */ /* 0x000fe20000000800 */
[----:B------:R-:W0:Y:S01]  /*0010*/  S2R R0, SR_CTAID.Y ;  /* 0x0000000000007919 */ /* 0x000e220000002600 */
[----:B------:R-:W1:Y:S01]  /*0020*/  LDCU UR4, c[0x0][0x360] ;  /* 0x00006c00ff0477ac */ /* 0x000e620008000800 */
[----:B------:R-:W0:Y:S01]  /*0030*/  S2R R3, SR_CTAID.X ;  /* 0x0000000000037919 */ /* 0x000e220000002500 */
[----:B------:R-:W0:Y:S01]  /*0040*/  LDCU UR5, c[0x0][0x370] ;  /* 0x00006e00ff0577ac */ /* 0x000e220008000800 */
[----:B------:R-:W1:Y:S01]  /*0050*/  S2R R5, SR_TID.X ;  /* 0x0000000000057919 */ /* 0x000e620000002100 */
[----:B------:R-:W2:Y:S01]  /*0060*/  LDCU UR7, c[0x0][0x394] ;  /* 0x00007280ff0777ac */ /* 0x000ea20008000800 */
[----:B------:R-:W3:Y:S01]  /*0070*/  LDCU UR6, c[0x0][0x388] ;  /* 0x00007100ff0677ac */ /* 0x000ee20008000800 */
[----:B0-----:R-:W-:-:S04]  /*0080*/  IMAD R0, R0, UR5, R3 ;  /* 0x0000000500007c24 */ /* 0x001fc8000f8e0203 */
[----:B-1----:R-:W-:-:S04]  /*0090*/  IMAD R0, R0, UR4, R5 ;  /* 0x0000000400007c24 */ /* 0x002fc8000f8e0205 */
[C---:B---3--:R-:W-:Y:S01]  /*00a0*/  IMAD R5, R0.reuse, UR6, RZ ;  /* 0x0000000600057c24 */ /* 0x048fe2000f8e02ff */
[----:B--2---:R-:W-:-:S13]  /*00b0*/  ISETP.GE.AND P0, PT, R0, UR7, PT ;  /* 0x0000000700007c0c */ /* 0x004fda000bf06270 */
[----:B------:R-:W-:Y:S05]  /*00c0*/  @P0 EXIT ;  /* 0x000000000000094d */ /* 0x000fea0003800000 */
[----:B------:R-:W0:Y:S01]  /*00d0*/  LDC.64 R2, c[0x0][0x380] ;  /* 0x0000e000ff027b82 */ /* 0x000e220000000a00 */
[----:B------:R-:W1:Y:S01]  /*00e0*/  LDCU.64 UR4, c[0x0][0x358] ;  /* 0x00006b00ff0477ac */ /* 0x000e620008000a00 */
[----:B------:R-:W2:Y:S01]  /*00f0*/  LDCU UR6, c[0x0][0x38c] ;  /* 0x00007180ff0677ac */ /* 0x000ea20008000800 */
[----:B0-----:R-:W-:-:S05]  /*0100*/  IMAD.WIDE R2, R5, 0x8, R2 ;  /* 0x0000000805027825 */ /* 0x001fca00078e0202 */
[----:B-1----:R-:W3:Y:S04]  /*0110*/  LDG.E.64 R4, desc[UR4][R2.64] ;  /* 0x0000000402047981 */ /* 0x002ee8000c1e1b00 */
[----:B------:R-:W3:Y:S04]  /*0120*/  LDG.E.64 R6, desc[UR4][R2.64+0x18] ;  /* 0x0000180402067981 */ /* 0x000ee8000c1e1b00 */
[----:B------:R-:W4:Y:S04]  /*0130*/  LDG.E.64 R10, desc[UR4][R2.64+0x8] ;  /* 0x00000804020a7981 */ /* 0x000f28000c1e1b00 */
[----:B------:R-:W4:Y:S04]  /*0140*/  LDG.E.64 R12, desc[UR4][R2.64+0x20] ;  /* 0x00002004020c7981 */ /* 0x000f28000c1e1b00 */
[----:B------:R-:W5:Y:S04]  /*0150*/  LDG.E.64 R14, desc[UR4][R2.64+0x10] ;  /* 0x00001004020e7981 */ /* 0x000f68000c1e1b00 */
[----:B------:R-:W5:Y:S01]  /*0160*/  LDG.E.64 R16, desc[UR4][R2.64+0x28] ;  /* 0x0000280402107981 */ /* 0x000f62000c1e1b00 */
[----:B--2---:R-:W3:Y:S02]  /*0170*/  F2F.F64.F32 R8, UR6 ;  /* 0x0000000600087d10 */ /* 0x004ee40008201800 */
[----:B---3--:R-:W-:-:S07]  /*0180*/  DFMA R4, R6, R8, R4 ;  /* 0x000000080604722b */ /* 0x008fce0000000004 */
[----:B------:R-:W-:Y:S01]  /*0190*/  STG.E.64 desc[UR4][R2.64], R4 ;  /* 0x0000000402007986 */ /* 0x000fe2000c101b04 */
[----:B----4-:R-:W-:-:S07]  /*01a0*/  DFMA R10, R8, R12, R10 ;  /* 0x0000000c080a722b */ /* 0x010fce000000000a */
[----:B------:R-:W-:Y:S01]  /*01b0*/  STG.E.64 desc[UR4][R2.64+0x8], R10 ;  /* 0x0000080a02007986 */ /* 0x000fe2000c101b04 */
[----:B-----5:R-:W-:-:S07]  /*01c0*/  DFMA R14, R8, R16, R14 ;  /* 0x00000010080e722b */ /* 0x020fce000000000e */
[----:B------:R-:W-:Y:S01]  /*01d0*/  STG.E.64 desc[UR4][R2.64+0x10], R14 ;  /* 0x0000100e02007986 */ /* 0x000fe2000c101b04 */
[----:B------:R-:W-:Y:S05]  /*01e0*/  EXIT ;  /* 0x000000000000794d */ /* 0x000fea0003800000 */
.L_x_0:
[----:B------:R-:W-:-:S00]  /*01f0*/  BRA `(.L_x_0) ;  /* 0xfffffffc00fc7947 */ /* 0x000fc0000383ffff */
[----:B------:R-:W-:-:S00]  /*0200*/  NOP ;  /* 0x0000000000007918 */ /* 0x000fc00000000000 */
[----:B------:R-:W-:-:S00]  /*0210*/  NOP ;  /* 0x0000000000007918 */ /* 0x000fc00000000000 */
[----:B------:R-:W-:-:S00]  /*0220*/  NOP ;  /* 0x0000000000007918 */ /* 0x000fc00000000000 */
[----:B------:R-:W-:-:S00]  /*0230*/  NOP ;  /* 0x0000000000007918 */ /* 0x000fc00000000000 */
[----:B------:R-:W-:-:S00]  /*0240*/  NOP ;  /* 0x0000000000007918 */ /* 0x000fc00000000000 */
[----:B------:R-:W-:-:S00]  /*0250*/  NOP ;  /* 0x0000000000007918 */ /* 0x000fc00000000000 */
[----:B------:R-:W-:-:S00]  /*0260*/  NOP ;  /* 0x0000000000007918 */ /* 0x000fc00000000000 */
[----:B------:R-:W-:-:S00]  /*0270*/  NOP ;  /* 0x0000000000007918 */ /* 0x000fc00000000000 */
.L_x_45:


//--------------------- .text._Z4map1PdiS_ii      --------------------------
	.section	.text._Z4map1PdiS_ii,"ax",@progbits
	.align	128
        .global         _Z4map1PdiS_ii
        .type           _Z4map1PdiS_ii,@function
        .size           _Z4map1PdiS_ii,(.L_x_44 - _Z4map1PdiS_ii)
        .other          _Z4map1PdiS_ii,@"STO_CUDA_ENTRY STV_DEFAULT"
_Z4map1PdiS_ii:
.text._Z4map1PdiS_ii:
        /* <DEDUP_REMOVED lines=13> */
[----:B------:R-:W0:Y:S01]  /*00d0*/  LDCU UR4, c[0x0][0x398] ;  /* 0x00007300ff0477ac */ /* 0x000e220008000800 */
[----:B------:R-:W1:Y:S01]  /*00e0*/  LDC.64 R16, c[0x0][0x380] ;  /* 0x0000e000ff107b82 */ /* 0x000e620000000a00 */
[----:B------:R-:W-:Y:S02]  /*00f0*/  CS2R R4, SRZ ;  /* 0x0000000000047805 */ /* 0x000fe4000001ff00 */
[----:B------:R-:W-:Y:S01]  /*0100*/  CS2R R6, SRZ ;  /* 0x0000000000067805 */ /* 0x000fe2000001ff00 */
[----:B------:R-:W2:Y:S01]  /*0110*/  LDCU.64 UR10, c[0x0][0x358] ;  /* 0x00006b00ff0a77ac */ /* 0x000ea20008000a00 */
[----:B0-----:R-:W-:Y:S01]  /*0120*/  UISETP.GE.AND UP0, UPT, UR4, 0x1, UPT ;  /* 0x000000010400788c */ /* 0x001fe2000bf06270 */
[----:B-1----:R-:W-:Y:S01]  /*0130*/  IMAD.WIDE R16, R3, 0x8, R16 ;  /* 0x0000000803107825 */ /* 0x002fe200078e0210 */
[----:B------:R-:W-:-:S07]  /*0140*/  CS2R R2, SRZ ;  /* 0x0000000000027805 */ /* 0x000fce000001ff00 */
[----:B--2---:R-:W-:Y:S05]  /*0150*/  BRA.U !UP0, `(.L_x_1) ;  /* 0x0000002108cc7547 */ /* 0x004fea000b800000 */
[----:B------:R0:W5:Y:S04]  /*0160*/  LDG.E.64 R14, desc[UR10][R16.64] ;  /* 0x0000000a100e7981 */ /* 0x000168000c1e1b00 */
[----:B------:R0:W5:Y:S04]  /*0170*/  LDG.E.64 R12, desc[UR10][R16.64+0x8] ;  /* 0x0000080a100c7981 */ /* 0x000168000c1e1b00 */
[----:B------:R0:W5:Y:S01]  /*0180*/  LDG.E.64 R10, desc[UR10][R16.64+0x10] ;  /* 0x0000100a100a7981 */ /* 0x000162000c1e1b00 */
[----:B------:R-:W-:Y:S01]  /*0190*/  UISETP.GE.U32.AND UP0, UPT, UR4, 0x4, UPT ;  /* 0x000000040400788c */ /* 0x000fe2000bf06070 */
[----:B------:R-:W-:Y:S01]  /*01a0*/  CS2R R18, SRZ ;  /* 0x0000000000127805 */ /* 0x000fe2000001ff00 */
[----:B------:R-:W-:Y:S01]  /*01b0*/  IMAD.MOV.U32 R33, RZ, RZ, RZ ;  /* 0x000000ffff217224 */ /* 0x000fe200078e00ff */
[----:B------:R-:W-:Y:S01]  /*01c0*/  ULOP3.LUT UR8, UR4, 0x3, URZ, 0xc0, !UPT ;  /* 0x0000000304087892 */ /* 0x000fe2000f8ec0ff */
[----:B------:R-:W-:-:S05]  /*01d0*/  IMAD.MOV.U32 R0, RZ, RZ, RZ ;  /* 0x000000ffff007224 */ /* 0x000fca00078e00ff */
[----:B0-----:R-:W-:Y:S06]  /*01e0*/  BRA.U !UP0, `(.L_x_2) ;  /* 0x0000001108e87547 */ /* 0x001fec000b800000 */
[----:B------:R-:W0:Y:S01]  /*01f0*/  LDCU.64 UR6, c[0x0][0x390] ;  /* 0x00007200ff0677ac */ /* 0x000e220008000a00 */
[----:B------:R-:W-:Y:S01]  /*0200*/  HFMA2 R19, -RZ, RZ, 0, 0 ;  /* 0x00000000ff137431 */ /* 0x000fe200000001ff */
[----:B------:R-:W-:-:S06]  /*0210*/  ULOP3.LUT UR4, UR4, 0x7ffffffc, URZ, 0xc0, !UPT ;  /* 0x7ffffffc04047892 */ /* 0x000fcc000f8ec0ff */
[----:B------:R-:W-:Y:S01]  /*0220*/  IMAD.U32 R33, RZ, RZ, UR4 ;  /* 0x00000004ff217e24 */ /* 0x000fe2000f8e00ff */
[----:B0-----:R-:W-:-:S04]  /*0230*/  UIADD3 UR5, UP0, UPT, UR6, 0x60, URZ ;  /* 0x0000006006057890 */ /* 0x001fc8000ff1e0ff */
[----:B------:R-:W-:Y:S02]  /*0240*/  UIADD3.X UR6, UPT, UPT, URZ, UR7, URZ, UP0, !UPT ;  /* 0x00000007ff067290 */ /* 0x000fe400087fe4ff */
[----:B------:R-:W-:Y:S01]  /*0250*/  IMAD.U32 R8, RZ, RZ, UR5 ;  /* 0x00000005ff087e24 */ /* 0x000fe2000f8e00ff */
[----:B------:R-:W-:-:S03]  /*0260*/  UIADD3 UR7, UPT, UPT, -UR4, URZ, URZ ;  /* 0x000000ff04077290 */ /* 0x000fc6000fffe1ff */
[----:B------:R-:W-:-:S09]  /*0270*/  MOV R9, UR6 ;  /* 0x0000000600097c02 */ /* 0x000fd20008000f00 */
.L_x_19:
[----:B-1----:R-:W2:Y:S04]  /*0280*/  LDG.E.64 R22, desc[UR10][R8.64+-0x58] ;  /* 0xffffa80a08167981 */ /* 0x002ea8000c1e1b00 */
[----:B---3--:R-:W3:Y:S04]  /*0290*/  LDG.E.64 R24, desc[UR10][R8.64+-0x60] ;  /* 0xffffa00a08187981 */ /* 0x008ee8000c1e1b00 */
[----:B----4-:R-:W4:Y:S01]  /*02a0*/  LDG.E.64 R20, desc[UR10][R8.64+-0x50] ;  /* 0xffffb00a08147981 */ /* 0x010f22000c1e1b00 */
[----:B------:R-:W-:Y:S01]  /*02b0*/  UMOV UR4, 0xe0000000 ;  /* 0xe000000000047882 */ /* 0x000fe20000000000 */
[----:B------:R-:W-:Y:S01]  /*02c0*/  UMOV UR5, 0x3e112e0b ;  /* 0x3e112e0b00057882 */ /* 0x000fe20000000000 */
[----:B------:R-:W-:Y:S01]  /*02d0*/  IMAD.MOV.U32 R34, RZ, RZ, 0x0 ;  /* 0x00000000ff227424 */ /* 0x000fe200078e00ff */
[----:B------:R-:W-:Y:S01]  /*02e0*/  MOV R35, 0x3fd80000 ;  /* 0x3fd8000000237802 */ /* 0x000fe20000000f00 */
[----:B------:R-:W-:Y:S01]  /*02f0*/  BSSY.RECONVERGENT B0, `(.L_x_3) ;  /* 0x0000023000007945 */ /* 0x000fe20003800200 */
[----:B--2--5:R-:W-:-:S02]  /*0300*/  DADD R22, -R12, R22 ;  /* 0x000000000c167229 */ /* 0x024fc40000000116 */
[----:B---3--:R-:W-:-:S06]  /*0310*/  DADD R24, -R14, R24 ;  /* 0x000000000e187229 */ /* 0x008fcc0000000118 */
[----:B------:R-:W-:Y:S02]  /*0320*/  DMUL R2, R22, R22 ;  /* 0x0000001616027228 */ /* 0x000fe40000000000 */
[----:B----4-:R-:W-:-:S06]  /*0330*/  DADD R20, -R10, R20 ;  /* 0x000000000a147229 */ /* 0x010fcc0000000114 */
[----:B------:R-:W-:-:S08]  /*0340*/  DFMA R2, R24, R24, R2 ;  /* 0x000000181802722b */ /* 0x000fd00000000002 */
[----:B------:R-:W-:-:S08]  /*0350*/  DFMA R2, R20, R20, R2 ;  /* 0x000000141402722b */ /* 0x000fd00000000002 */
[----:B------:R-:W-:-:S06]  /*0360*/  DADD R6, R2, UR4 ;  /* 0x0000000402067e29 */ /* 0x000fcc0008000000 */
[----:B0-----:R-:W0:Y:S04]  /*0370*/  MUFU.RSQ64H R3, R7 ;  /* 0x0000000700037308 */ /* 0x001e280000001c00 */
[----:B------:R-:W-:-:S05]  /*0380*/  VIADD R2, R7, 0xfcb00000 ;  /* 0xfcb0000007027836 */ /* 0x000fca0000000000 */
[----:B------:R-:W-:Y:S01]  /*0390*/  ISETP.GE.U32.AND P0, PT, R2, 0x7ca00000, PT ;  /* 0x7ca000000200780c */ /* 0x000fe20003f06070 */
[----:B0-----:R-:W-:-:S08]  /*03a0*/  DMUL R4, R2, R2 ;  /* 0x0000000202047228 */ /* 0x001fd00000000000 */
[----:B------:R-:W-:-:S08]  /*03b0*/  DFMA R4, R6, -R4, 1 ;  /* 0x3ff000000604742b */ /* 0x000fd00000000804 */
[----:B------:R-:W-:Y:S02]  /*03c0*/  DFMA R34, R4, R34, 0.5 ;  /* 0x3fe000000422742b */ /* 0x000fe40000000022 */
[----:B------:R-:W-:-:S08]  /*03d0*/  DMUL R4, R2, R4 ;  /* 0x0000000402047228 */ /* 0x000fd00000000000 */
[----:B------:R-:W-:-:S08]  /*03e0*/  DFMA R34, R34, R4, R2 ;  /* 0x000000042222722b */ /* 0x000fd00000000002 */
[----:B------:R-:W-:Y:S02]  /*03f0*/  DMUL R28, R6, R34 ;  /* 0x00000022061c7228 */ /* 0x000fe40000000000 */
[----:B------:R-:W-:Y:S02]  /*0400*/  VIADD R27, R35, 0xfff00000 ;  /* 0xfff00000231b7836 */ /* 0x000fe40000000000 */
[----:B------:R-:W-:-:S04]  /*0410*/  IMAD.MOV.U32 R26, RZ, RZ, R34 ;  /* 0x000000ffff1a7224 */ /* 0x000fc800078e0022 */
[----:B------:R-:W-:-:S08]  /*0420*/  DFMA R4, R28, -R28, R6 ;  /* 0x8000001c1c04722b */ /* 0x000fd00000000006 */
[----:B------:R-:W-:Y:S01]  /*0430*/  DFMA R30, R4, R26, R28 ;  /* 0x0000001a041e722b */ /* 0x000fe2000000001c */
[----:B------:R-:W-:Y:S10]  /*0440*/  @!P0 BRA `(.L_x_4) ;  /* 0x0000000000348947 */ /* 0x000ff40003800000 */
[----:B------:R-:W-:Y:S01]  /*0450*/  IMAD.MOV.U32 R31, RZ, RZ, R6 ;  /* 0x000000ffff1f7224 */ /* 0x000fe200078e0006 */
[----:B------:R-:W-:Y:S01]  /*0460*/  MOV R32, R34 ;  /* 0x0000002200207202 */ /* 0x000fe20000000f00 */
[----:B------:R-:W-:Y:S01]  /*0470*/  IMAD.MOV.U32 R30, RZ, RZ, R7 ;  /* 0x000000ffff1e7224 */ /* 0x000fe200078e0007 */
[----:B------:R-:W-:Y:S01]  /*0480*/  MOV R7, R4 ;  /* 0x0000000400077202 */ /* 0x000fe20000000f00 */
[----:B------:R-:W-:Y:S01]  /*0490*/  IMAD.MOV.U32 R6, RZ, RZ, R5 ;  /* 0x000000ffff067224 */ /* 0x000fe200078e0005 */
[----:B------:R-:W-:Y:S01]  /*04a0*/  MOV R4, R29 ;  /* 0x0000001d00047202 */ /* 0x000fe20000000f00 */
[----:B------:R-:W-:Y:S01]  /*04b0*/  IMAD.MOV.U32 R3, RZ, RZ, R2 ;  /* 0x000000ffff037224 */ /* 0x000fe200078e0002 */
[----:B------:R-:W-:Y:S01]  /*04c0*/  MOV R34, 0x500 ;  /* 0x0000050000227802 */ /* 0x000fe20000000f00 */
[----:B------:R-:W-:Y:S02]  /*04d0*/  IMAD.MOV.U32 R5, RZ, RZ, R28 ;  /* 0x000000ffff057224 */ /* 0x000fe400078e001c */
[----:B------:R-:W-:-:S07]  /*04e0*/  IMAD.MOV.U32 R2, RZ, RZ, R27 ;  /* 0x000000ffff027224 */ /* 0x000fce00078e001b */
[----:B------:R-:W-:Y:S05]  /*04f0*/  CALL.REL.NOINC `($__internal_1_$__cuda_sm20_dsqrt_rn_f64_mediumpath_v1) ;  /* 0x0000002000c07944 */ /* 0x000fea0003c00000 */
[----:B------:R-:W-:Y:S01]  /*0500*/  MOV R30, R2 ;  /* 0x00000002001e7202 */ /* 0x000fe20000000f00 */
[----:B------:R-:W-:-:S07]  /*0510*/  IMAD.MOV.U32 R31, RZ, RZ, R3 ;  /* 0x000000ffff1f7224 */ /* 0x000fce00078e0003 */
.L_x_4:
[----:B------:R-:W-:Y:S05]  /*0520*/  BSYNC.RECONVERGENT B0 ;  /* 0x0000000000007941 */ /* 0x000fea0003800200 */
.L_x_3:
[----:B------:R-:W0:Y:S01]  /*0530*/  MUFU.RCP64H R3, R31 ;  /* 0x0000001f00037308 */ /* 0x000e220000001800 */
[----:B------:R-:W-:Y:S01]  /*0540*/  VIADD R2, R31, 0x300402 ;  /* 0x003004021f027836 */ /* 0x000fe20000000000 */
[----:B------:R-:W-:Y:S04]  /*0550*/  BSSY.RECONVERGENT B0, `(.L_x_5) ;  /* 0x0000010000007945 */ /* 0x000fe80003800200 */
[----:B------:R-:W-:Y:S01]  /*0560*/  FSETP.GEU.AND P0, PT, |R2|, 5.8789094863358348022e-39, PT ;  /* 0x004004020200780b */ /* 0x000fe20003f0e200 */
[----:B0-----:R-:W-:-:S08]  /*0570*/  DFMA R4, R2, -R30, 1 ;  /* 0x3ff000000204742b */ /* 0x001fd0000000081e */
[----:B------:R-:W-:-:S08]  /*0580*/  DFMA R4, R4, R4, R4 ;  /* 0x000000040404722b */ /* 0x000fd00000000004 */
[----:B------:R-:W-:-:S08]  /*0590*/  DFMA R4, R2, R4, R2 ;  /* 0x000000040204722b */ /* 0x000fd00000000002 */
[----:B------:R-:W-:-:S08]  /*05a0*/  DFMA R6, R4, -R30, 1 ;  /* 0x3ff000000406742b */ /* 0x000fd0000000081e */
[----:B------:R-:W-:Y:S01]  /*05b0*/  DFMA R4, R4, R6, R4 ;  /* 0x000000060404722b */ /* 0x000fe20000000004 */
[----:B------:R-:W-:Y:S10]  /*05c0*/  @P0 BRA `(.L_x_6) ;  /* 0x0000000000200947 */ /* 0x000ff40003800000 */
[----:B------:R-:W-:Y:S01]  /*05d0*/  LOP3.LUT R2, R31, 0x7fffffff, RZ, 0xc0, !PT ;  /* 0x7fffffff1f027812 */ /* 0x000fe200078ec0ff */
[----:B------:R-:W-:Y:S01]  /*05e0*/  IMAD.MOV.U32 R5, RZ, RZ, R31 ;  /* 0x000000ffff057224 */ /* 0x000fe200078e001f */
[----:B------:R-:W-:Y:S02]  /*05f0*/  MOV R4, R30 ;  /* 0x0000001e00047202 */ /* 0x000fe40000000f00 */
[----:B------:R-:W-:Y:S01]  /*0600*/  MOV R3, 0x630 ;  /* 0x0000063000037802 */ /* 0x000fe20000000f00 */
[----:B------:R-:W-:-:S07]  /*0610*/  VIADD R2, R2, 0xfff00000 ;  /* 0xfff0000002027836 */ /* 0x000fce0000000000 */
[----:B------:R-:W-:Y:S05]  /*0620*/  CALL.REL.NOINC `($__internal_0_$__cuda_sm20_dblrcp_rn_slowpath_v3) ;  /* 0x0000001c00c07944 */ /* 0x000fea0003c00000 */
[----:B------:R-:W-:Y:S01]  /*0630*/  MOV R5, R4 ;  /* 0x0000000400057202 */ /* 0x000fe20000000f00 */
[----:B------:R-:W-:-:S07]  /*0640*/  IMAD.MOV.U32 R4, RZ, RZ, R2 ;  /* 0x000000ffff047224 */ /* 0x000fce00078e0002 */
.L_x_6:
[----:B------:R-:W-:Y:S05]  /*0650*/  BSYNC.RECONVERGENT B0 ;  /* 0x0000000000007941 */ /* 0x000fea0003800200 */
.L_x_5:
[----:B------:R-:W2:Y:S04]  /*0660*/  LDG.E.64 R28, desc[UR10][R8.64+-0x28] ;  /* 0xffffd80a081c7981 */ /* 0x000ea8000c1e1b00 */
[----:B------:R-:W3:Y:S04]  /*0670*/  LDG.E.64 R36, desc[UR10][R8.64+-0x30] ;  /* 0xffffd00a08247981 */ /* 0x000ee8000c1e1b00 */
[----:B------:R-:W4:Y:S01]  /*0680*/  LDG.E.64 R26, desc[UR10][R8.64+-0x20] ;  /* 0xffffe00a081a7981 */ /* 0x000f22000c1e1b00 */
[----:B------:R-:W0:Y:S01]  /*0690*/  F2F.F32.F64 R4, R4 ;  /* 0x0000000400047310 */ /* 0x000e220000301000 */
[----:B------:R-:W-:Y:S01]  /*06a0*/  UMOV UR4, 0xe0000000 ;  /* 0xe000000000047882 */ /* 0x000fe20000000000 */
[----:B------:R-:W-:Y:S01]  /*06b0*/  UMOV UR5, 0x3e112e0b ;  /* 0x3e112e0b00057882 */ /* 0x000fe20000000000 */
[----:B------:R-:W-:Y:S05]  /*06c0*/  BSSY.RECONVERGENT B0, `(.L_x_7) ;  /* 0x0000031000007945 */ /* 0x000fea0003800200 */
[----:B------:R-:W-:Y:S01]  /*06d0*/  F2F.F64.F32 R6, R0 ;  /* 0x0000000000067310 */ /* 0x000fe20000201800 */
[----:B0-----:R-:W-:-:S07]  /*06e0*/  FMUL R31, R4, R4 ;  /* 0x00000004041f7220 */ /* 0x001fce0000400000 */
[----:B------:R-:W-:Y:S01]  /*06f0*/  F2F.F64.F32 R34, R18 ;  /* 0x0000001200227310 */ /* 0x000fe20000201800 */
[----:B------:R-:W-:-:S07]  /*0700*/  FMUL R31, R4, R31 ;  /* 0x0000001f041f7220 */ /* 0x000fce0000400000 */
[----:B------:R-:W-:Y:S08]  /*0710*/  F2F.F64.F32 R18, R19 ;  /* 0x0000001300127310 */ /* 0x000ff00000201800 */
[----:B------:R-:W0:Y:S02]  /*0720*/  F2F.F64.F32 R30, R31 ;  /* 0x0000001f001e7310 */ /* 0x000e240000201800 */
[----:B0-----:R-:W-:-:S02]  /*0730*/  DFMA R38, R24, R30, R6 ;  /* 0x0000001e1826722b */ /* 0x001fc40000000006 */
[-C--:B------:R-:W-:Y:S01]  /*0740*/  DFMA R24, R22, R30.reuse, R34 ;  /* 0x0000001e1618722b */ /* 0x080fe20000000022 */
[----:B------:R-:W-:Y:S01]  /*0750*/  MOV R6, 0x0 ;  /* 0x0000000000067802 */ /* 0x000fe20000000f00 */
[----:B------:R-:W-:Y:S01]  /*0760*/  IMAD.MOV.U32 R7, RZ, RZ, 0x3fd80000 ;  /* 0x3fd80000ff077424 */ /* 0x000fe200078e00ff */
[----:B------:R-:W-:Y:S01]  /*0770*/  DFMA R40, R20, R30, R18 ;  /* 0x0000001e1428722b */ /* 0x000fe20000000012 */
[----:B------:R0:W1:Y:S08]  /*0780*/  F2F.F32.F64 R22, R38 ;  /* 0x0000002600167310 */ /* 0x0000700000301000 */
[----:B------:R0:W0:Y:S08]  /*0790*/  F2F.F32.F64 R24, R24 ;  /* 0x0000001800187310 */ /* 0x0000300000301000 */
[----:B------:R0:W0:Y:S01]  /*07a0*/  F2F.F32.F64 R0, R40 ;  /* 0x0000002800007310 */ /* 0x0000220000301000 */
[----:B--2---:R-:W-:-:S02]  /*07b0*/  DADD R28, -R12, R28 ;  /* 0x000000000c1c7229 */ /* 0x004fc4000000011c */
[----:B---3--:R-:W-:-:S06]  /*07c0*/  DADD R36, -R14, R36 ;  /* 0x000000000e247229 */ /* 0x008fcc0000000124 */
[----:B------:R-:W-:Y:S02]  /*07d0*/  DMUL R2, R28, R28 ;  /* 0x0000001c1c027228 */ /* 0x000fe40000000000 */
[----:B----4-:R-:W-:-:S06]  /*07e0*/  DADD R26, -R10, R26 ;  /* 0x000000000a1a7229 */ /* 0x010fcc000000011a */
[----:B------:R-:W-:-:S08]  /*07f0*/  DFMA R2, R36, R36, R2 ;  /* 0x000000242402722b */ /* 0x000fd00000000002 */
[----:B------:R-:W-:-:S08]  /*0800*/  DFMA R2, R26, R26, R2 ;  /* 0x0000001a1a02722b */ /* 0x000fd00000000002 */
[----:B------:R-:W-:-:S06]  /*0810*/  DADD R4, R2, UR4 ;  /* 0x0000000402047e29 */ /* 0x000fcc0008000000 */
[----:B------:R-:W2:Y:S04]  /*0820*/  MUFU.RSQ64H R3, R5 ;  /* 0x0000000500037308 */ /* 0x000ea80000001c00 */
[----:B------:R-:W-:-:S05]  /*0830*/  VIADD R2, R5, 0xfcb00000 ;  /* 0xfcb0000005027836 */ /* 0x000fca0000000000 */
[----:B------:R-:W-:Y:S01]  /*0840*/  ISETP.GE.U32.AND P0, PT, R2, 0x7ca00000, PT ;  /* 0x7ca000000200780c */ /* 0x000fe20003f06070 */
[----:B--2---:R-:W-:-:S08]  /*0850*/  DMUL R34, R2, R2 ;  /* 0x0000000202227228 */ /* 0x004fd00000000000 */
[----:B------:R-:W-:-:S08]  /*0860*/  DFMA R34, R4, -R34, 1 ;  /* 0x3ff000000422742b */ /* 0x000fd00000000822 */
[----:B------:R-:W-:Y:S02]  /*0870*/  DFMA R6, R34, R6, 0.5 ;  /* 0x3fe000002206742b */ /* 0x000fe40000000006 */
[----:B------:R-:W-:-:S08]  /*0880*/  DMUL R34, R2, R34 ;  /* 0x0000002202227228 */ /* 0x000fd00000000000 */
[----:B------:R-:W-:-:S08]  /*0890*/  DFMA R6, R6, R34, R2 ;  /* 0x000000220606722b */ /* 0x000fd00000000002 */
[----:B------:R-:W-:Y:S02]  /*08a0*/  DMUL R34, R4, R6 ;  /* 0x0000000604227228 */ /* 0x000fe40000000000 */
[----:B------:R-:W-:Y:S01]  /*08b0*/  VIADD R19, R7, 0xfff00000 ;  /* 0xfff0000007137836 */ /* 0x000fe20000000000 */
[----:B------:R-:W-:-:S05]  /*08c0*/  MOV R18, R6 ;  /* 0x0000000600127202 */ /* 0x000fca0000000f00 */
[----:B------:R-:W-:-:S08]  /*08d0*/  DFMA R20, R34, -R34, R4 ;  /* 0x800000222214722b */ /* 0x000fd00000000004 */
[----:B------:R-:W-:Y:S01]  /*08e0*/  DFMA R30, R20, R18, R34 ;  /* 0x00000012141e722b */ /* 0x000fe20000000022 */
[----:B01----:R-:W-:Y:S10]  /*08f0*/  @!P0 BRA `(.L_x_8) ;  /* 0x0000000000348947 */ /* 0x003ff40003800000 */
[----:B------:R-:W-:Y:S01]  /*0900*/  MOV R30, R5 ;  /* 0x00000005001e7202 */ /* 0x000fe20000000f00 */
[----:B------:R-:W-:Y:S01]  /*0910*/  IMAD.MOV.U32 R32, RZ, RZ, R6 ;  /* 0x000000ffff207224 */ /* 0x000fe200078e0006 */
[----:B------:R-:W-:Y:S01]  /*0920*/  MOV R5, R34 ;  /* 0x0000002200057202 */ /* 0x000fe20000000f00 */
[----:B------:R-:W-:Y:S01]  /*0930*/  IMAD.MOV.U32 R31, RZ, RZ, R4 ;  /* 0x000000ffff1f7224 */ /* 0x000fe200078e0004 */
[----:B------:R-:W-:Y:S01]  /*0940*/  MOV R34, 0x9b0 ;  /* 0x000009b000227802 */ /* 0x000fe20000000f00 */
[----:B------:R-:W-:Y:S01]  /*0950*/  IMAD.MOV.U32 R3, RZ, RZ, R2 ;  /* 0x000000ffff037224 */ /* 0x000fe200078e0002 */
[----:B------:R-:W-:Y:S01]  /*0960*/  MOV R2, R19 ;  /* 0x0000001300027202 */ /* 0x000fe20000000f00 */
[----:B------:R-:W-:Y:S02]  /*0970*/  IMAD.MOV.U32 R7, RZ, RZ, R20 ;  /* 0x000000ffff077224 */ /* 0x000fe400078e0014 */
[----:B------:R-:W-:Y:S02]  /*0980*/  IMAD.MOV.U32 R6, RZ, RZ, R21 ;  /* 0x000000ffff067224 */ /* 0x000fe400078e0015 */
[----:B------:R-:W-:-:S07]  /*0990*/  IMAD.MOV.U32 R4, RZ, RZ, R35 ;  /* 0x000000ffff047224 */ /* 0x000fce00078e0023 */
[----:B------:R-:W-:Y:S05]  /*09a0*/  CALL.REL.NOINC `($__internal_1_$__cuda_sm20_dsqrt_rn_f64_mediumpath_v1) ;  /* 0x0000001c00947944 */ /* 0x000fea0003c00000 */
[----:B------:R-:W-:Y:S02]  /*09b0*/  IMAD.MOV.U32 R30, RZ, RZ, R2 ;  /* 0x000000ffff1e7224 */ /* 0x000fe400078e0002 */
[----:B------:R-:W-:-:S07]  /*09c0*/  IMAD.MOV.U32 R31, RZ, RZ, R3 ;  /* 0x000000ffff1f7224 */ /* 0x000fce00078e0003 */
.L_x_8:
[----:B------:R-:W-:Y:S05]  /*09d0*/  BSYNC.RECONVERGENT B0 ;  /* 0x0000000000007941 */ /* 0x000fea0003800200 */
.L_x_7:
[----:B------:R-:W0:Y:S01]  /*09e0*/  MUFU.RCP64H R3, R31 ;  /* 0x0000001f00037308 */ /* 0x000e220000001800 */
[----:B------:R-:W-:Y:S01]  /*09f0*/  IADD3 R2, PT, PT, R31, 0x300402, RZ ;  /* 0x003004021f027810 */ /* 0x000fe20007ffe0ff */
[----:B------:R-:W-:Y:S03]  /*0a00*/  BSSY.RECONVERGENT B0, `(.L_x_9) ;  /* 0x0000010000007945 */ /* 0x000fe60003800200 */
[----:B------:R-:W-:Y:S02]  /*0a10*/  FSETP.GEU.AND P0, PT, |R2|, 5.8789094863358348022e-39, PT ;  /* 0x004004020200780b */ /* 0x000fe40003f0e200 */
        /* <DEDUP_REMOVED lines=8> */
[----:B------:R-:W-:Y:S01]  /*0aa0*/  MOV R3, 0xae0 ;  /* 0x00000ae000037802 */ /* 0x000fe20000000f00 */
[----:B------:R-:W-:Y:S01]  /*0ab0*/  IMAD.MOV.U32 R5, RZ, RZ, R31 ;  /* 0x000000ffff057224 */ /* 0x000fe200078e001f */
[----:B------:R-:W-:-:S07]  /*0ac0*/  IADD3 R2, PT, PT, R2, -0x100000, RZ ;  /* 0xfff0000002027810 */ /* 0x000fce0007ffe0ff */
[----:B------:R-:W-:Y:S05]  /*0ad0*/  CALL.REL.NOINC `($__internal_0_$__cuda_sm20_dblrcp_rn_slowpath_v3) ;  /* 0x0000001800947944 */ /* 0x000fea0003c00000 */
[----:B------:R-:W-:Y:S02]  /*0ae0*/  IMAD.MOV.U32 R5, RZ, RZ, R4 ;  /* 0x000000ffff057224 */ /* 0x000fe400078e0004 */
[----:B------:R-:W-:-:S07]  /*0af0*/  IMAD.MOV.U32 R4, RZ, RZ, R2 ;  /* 0x000000ffff047224 */ /* 0x000fce00078e0002 */
.L_x_10:
[----:B------:R-:W-:Y:S05]  /*0b00*/  BSYNC.RECONVERGENT B0 ;  /* 0x0000000000007941 */ /* 0x000fea0003800200 */
.L_x_9:
[----:B------:R-:W2:Y:S04]  /*0b10*/  LDG.E.64 R18, desc[UR10][R8.64+0x8] ;  /* 0x0000080a08127981 */ /* 0x000ea8000c1e1b00 */
[----:B------:R-:W3:Y:S04]  /*0b20*/  LDG.E.64 R20, desc[UR10][R8.64] ;  /* 0x0000000a08147981 */ /* 0x000ee8000c1e1b00 */
[----:B------:R-:W4:Y:S01]  /*0b30*/  LDG.E.64 R30, desc[UR10][R8.64+0x10] ;  /* 0x0000100a081e7981 */ /* 0x000f22000c1e1b00 */
[----:B------:R-:W0:Y:S01]  /*0b40*/  F2F.F32.F64 R4, R4 ;  /* 0x0000000400047310 */ /* 0x000e220000301000 */
[----:B------:R-:W-:Y:S01]  /*0b50*/  UMOV UR4, 0xe0000000 ;  /* 0xe000000000047882 */ /* 0x000fe20000000000 */
[----:B------:R-:W-:Y:S01]  /*0b60*/  UMOV UR5, 0x3e112e0b ;  /* 0x3e112e0b00057882 */ /* 0x000fe20000000000 */
[----:B------:R-:W-:Y:S05]  /*0b70*/  BSSY.RECONVERGENT B0, `(.L_x_11) ;  /* 0x0000031000007945 */ /* 0x000fea0003800200 */
[----:B------:R4:W-:Y:S01]  /*0b80*/  F2F.F64.F32 R6, R22 ;  /* 0x0000001600067310 */ /* 0x0009e20000201800 */
[----:B0-----:R-:W-:-:S04]  /*0b90*/  FMUL R25, R4, R4 ;  /* 0x0000000404197220 */ /* 0x001fc80000400000 */
[----:B------:R-:W-:Y:S01]  /*0ba0*/  FMUL R25, R4, R25 ;  /* 0x0000001904197220 */ /* 0x000fe20000400000 */
[----:B--2---:R-:W-:Y:S02]  /*0bb0*/  DADD R18, -R12, R18 ;  /* 0x000000000c127229 */ /* 0x004fe40000000112 */
[----:B---3--:R-:W-:-:S06]  /*0bc0*/  DADD R20, -R14, R20 ;  /* 0x000000000e147229 */ /* 0x008fcc0000000114 */
[----:B------:R-:W-:Y:S02]  /*0bd0*/  DMUL R2, R18, R18 ;  /* 0x0000001212027228 */ /* 0x000fe40000000000 */
[----:B----4-:R-:W-:Y:S01]  /*0be0*/  DADD R22, -R10, R30 ;  /* 0x000000000a167229 */ /* 0x010fe2000000011e */
[----:B------:R-:W-:Y:S05]  /*0bf0*/  F2F.F64.F32 R30, R24 ;  /* 0x00000018001e7310 */ /* 0x000fea0000201800 */
[----:B------:R-:W-:-:S03]  /*0c00*/  DFMA R2, R20, R20, R2 ;  /* 0x000000141402722b */ /* 0x000fc60000000002 */
[----:B------:R-:W0:Y:S05]  /*0c10*/  F2F.F64.F32 R24, R25 ;  /* 0x0000001900187310 */ /* 0x000e2a0000201800 */
[----:B------:R-:W-:-:S08]  /*0c20*/  DFMA R2, R22, R22, R2 ;  /* 0x000000161602722b */ /* 0x000fd00000000002 */
[----:B------:R-:W-:Y:S02]  /*0c30*/  DADD R4, R2, UR4 ;  /* 0x0000000402047e29 */ /* 0x000fe40008000000 */
[-C--:B0-----:R-:W-:Y:S02]  /*0c40*/  DFMA R34, R28, R24.reuse, R30 ;  /* 0x000000181c22722b */ /* 0x081fe4000000001e */
[----:B------:R-:W-:Y:S02]  /*0c50*/  DFMA R38, R36, R24, R6 ;  /* 0x000000182426722b */ /* 0x000fe40000000006 */
[----:B------:R-:W0:Y:S01]  /*0c60*/  MUFU.RSQ64H R3, R5 ;  /* 0x0000000500037308 */ /* 0x000e220000001c00 */
[----:B------:R-:W-:Y:S02]  /*0c70*/  IMAD.MOV.U32 R6, RZ, RZ, 0x0 ;  /* 0x00000000ff067424 */ /* 0x000fe400078e00ff */
[----:B------:R-:W-:Y:S01]  /*0c80*/  IMAD.MOV.U32 R7, RZ, RZ, 0x3fd80000 ;  /* 0x3fd80000ff077424 */ /* 0x000fe200078e00ff */
[----:B------:R-:W-:-:S04]  /*0c90*/  IADD3 R2, PT, PT, R5, -0x3500000, RZ ;  /* 0xfcb0000005027810 */ /* 0x000fc80007ffe0ff */
[----:B------:R-:W-:Y:S01]  /*0ca0*/  ISETP.GE.U32.AND P0, PT, R2, 0x7ca00000, PT ;  /* 0x7ca000000200780c */ /* 0x000fe20003f06070 */
[----:B------:R-:W-:Y:S01]  /*0cb0*/  F2F.F32.F64 R28, R38 ;  /* 0x00000026001c7310 */ /* 0x000fe20000301000 */
[----:B0-----:R-:W-:-:S07]  /*0cc0*/  DMUL R30, R2, R2 ;  /* 0x00000002021e7228 */ /* 0x001fce0000000000 */
[----:B------:R-:W-:Y:S01]  /*0cd0*/  F2F.F32.F64 R35, R34 ;  /* 0x0000002200237310 */ /* 0x000fe20000301000 */
[----:B------:R-:W-:-:S08]  /*0ce0*/  DFMA R30, R4, -R30, 1 ;  /* 0x3ff00000041e742b */ /* 0x000fd0000000081e */
[----:B------:R-:W-:Y:S02]  /*0cf0*/  DFMA R6, R30, R6, 0.5 ;  /* 0x3fe000001e06742b */ /* 0x000fe40000000006 */
[----:B------:R-:W-:-:S08]  /*0d00*/  DMUL R30, R2, R30 ;  /* 0x0000001e021e7228 */ /* 0x000fd00000000000 */
[----:B------:R-:W-:Y:S02]  /*0d10*/  DFMA R6, R6, R30, R2 ;  /* 0x0000001e0606722b */ /* 0x000fe40000000002 */
[----:B------:R-:W0:Y:S06]  /*0d20*/  F2F.F64.F32 R30, R0 ;  /* 0x00000000001e7310 */ /* 0x000e2c0000201800 */
[----:B------:R-:W-:Y:S02]  /*0d30*/  DMUL R36, R4, R6 ;  /* 0x0000000604247228 */ /* 0x000fe40000000000 */
[----:B0-----:R-:W-:-:S06]  /*0d40*/  DFMA R40, R26, R24, R30 ;  /* 0x000000181a28722b */ /* 0x001fcc000000001e */
[----:B------:R-:W-:Y:S01]  /*0d50*/  DFMA R26, R36, -R36, R4 ;  /* 0x80000024241a722b */ /* 0x000fe20000000004 */
[----:B------:R-:W-:Y:S01]  /*0d60*/  IADD3 R25, PT, PT, R7, -0x100000, RZ ;  /* 0xfff0000007197810 */ /* 0x000fe20007ffe0ff */
[----:B------:R-:W-:Y:S01]  /*0d70*/  IMAD.MOV.U32 R24, RZ, RZ, R6 ;  /* 0x000000ffff187224 */ /* 0x000fe200078e0006 */
[----:B------:R0:W1:Y:S05]  /*0d80*/  F2F.F32.F64 R0, R40 ;  /* 0x0000002800007310 */ /* 0x00006a0000301000 */
        /* <DEDUP_REMOVED lines=12> */
[----:B01----:R-:W-:Y:S05]  /*0e50*/  CALL.REL.NOINC `($__internal_1_$__cuda_sm20_dsqrt_rn_f64_mediumpath_v1) ;  /* 0x0000001800687944 */ /* 0x003fea0003c00000 */
[----:B------:R-:W-:Y:S01]  /*0e60*/  IMAD.MOV.U32 R30, RZ, RZ, R2 ;  /* 0x000000ffff1e7224 */ /* 0x000fe200078e0002 */
[----:B------:R-:W-:-:S07]  /*0e70*/  MOV R31, R3 ;  /* 0x00000003001f7202 */ /* 0x000fce0000000f00 */
.L_x_12:
[----:B------:R-:W-:Y:S05]  /*0e80*/  BSYNC.RECONVERGENT B0 ;  /* 0x0000000000007941 */ /* 0x000fea0003800200 */
.L_x_11:
[----:B------:R-:W2:Y:S01]  /*0e90*/  MUFU.RCP64H R3, R31 ;  /* 0x0000001f00037308 */ /* 0x000ea20000001800 */
[----:B------:R-:W-:Y:S01]  /*0ea0*/  VIADD R2, R31, 0x300402 ;  /* 0x003004021f027836 */ /* 0x000fe20000000000 */
[----:B------:R-:W-:Y:S04]  /*0eb0*/  BSSY.RECONVERGENT B0, `(.L_x_13) ;  /* 0x0000010000007945 */ /* 0x000fe80003800200 */
[----:B------:R-:W-:Y:S01]  /*0ec0*/  FSETP.GEU.AND P0, PT, |R2|, 5.8789094863358348022e-39, PT ;  /* 0x004004020200780b */ /* 0x000fe20003f0e200 */
[----:B--2---:R-:W-:-:S08]  /*0ed0*/  DFMA R4, R2, -R30, 1 ;  /* 0x3ff000000204742b */ /* 0x004fd0000000081e */
        /* <DEDUP_REMOVED lines=10> */
[----:B01----:R-:W-:Y:S05]  /*0f80*/  CALL.REL.NOINC `($__internal_0_$__cuda_sm20_dblrcp_rn_slowpath_v3) ;  /* 0x0000001400687944 */ /* 0x003fea0003c00000 */
[----:B------:R-:W-:Y:S01]  /*0f90*/  IMAD.MOV.U32 R5, RZ, RZ, R4 ;  /* 0x000000ffff057224 */ /* 0x000fe200078e0004 */
[----:B------:R-:W-:-:S07]  /*0fa0*/  MOV R4, R2 ;  /* 0x0000000200047202 */ /* 0x000fce0000000f00 */
.L_x_14:
[----:B------:R-:W-:Y:S05]  /*0fb0*/  BSYNC.RECONVERGENT B0 ;  /* 0x0000000000007941 */ /* 0x000fea0003800200 */
.L_x_13:
[----:B------:R-:W2:Y:S04]  /*0fc0*/  LDG.E.64 R24, desc[UR10][R8.64+0x38] ;  /* 0x0000380a08187981 */ /* 0x000ea8000c1e1b00 */
[----:B------:R-:W3:Y:S04]  /*0fd0*/  LDG.E.64 R26, desc[UR10][R8.64+0x30] ;  /* 0x0000300a081a7981 */ /* 0x000ee8000c1e1b00 */
[----:B------:R-:W4:Y:S01]  /*0fe0*/  LDG.E.64 R30, desc[UR10][R8.64+0x40] ;  /* 0x0000400a081e7981 */ /* 0x000f22000c1e1b00 */
[----:B------:R-:W5:Y:S01]  /*0ff0*/  F2F.F32.F64 R4, R4 ;  /* 0x0000000400047310 */ /* 0x000f620000301000 */
[----:B------:R-:W-:Y:S01]  /*1000*/  UMOV UR4, 0xe0000000 ;  /* 0xe000000000047882 */ /* 0x000fe20000000000 */
[----:B------:R-:W-:Y:S01]  /*1010*/  UMOV UR5, 0x3e112e0b ;  /* 0x3e112e0b00057882 */ /* 0x000fe20000000000 */
[----:B------:R-:W-:Y:S05]  /*1020*/  BSSY.RECONVERGENT B0, `(.L_x_15) ;  /* 0x0000031000007945 */ /* 0x000fea0003800200 */
[----:B------:R4:W-:Y:S08]  /*1030*/  F2F.F64.F32 R6, R28 ;  /* 0x0000001c00067310 */ /* 0x0009f00000201800 */
[----:B------:R-:W-:Y:S01]  /*1040*/  F2F.F64.F32 R34, R35 ;  /* 0x0000002300227310 */ /* 0x000fe20000201800 */
[----:B--2---:R-:W-:-:S02]  /*1050*/  DADD R24, -R12, R24 ;  /* 0x000000000c187229 */ /* 0x004fc40000000118 */
[----:B---3--:R-:W-:-:S06]  /*1060*/  DADD R26, -R14, R26 ;  /* 0x000000000e1a7229 */ /* 0x008fcc000000011a */
[----:B------:R-:W-:Y:S02]  /*1070*/  DMUL R2, R24, R24 ;  /* 0x0000001818027228 */ /* 0x000fe40000000000 */
[----:B----4-:R-:W-:Y:S01]  /*1080*/  DADD R28, -R10, R30 ;  /* 0x000000000a1c7229 */ /* 0x010fe2000000011e */
[----:B-----5:R-:W-:-:S05]  /*1090*/  FMUL R31, R4, R4 ;  /* 0x00000004041f7220 */ /* 0x020fca0000400000 */
[----:B------:R-:W-:Y:S01]  /*10a0*/  DFMA R2, R26, R26, R2 ;  /* 0x0000001a1a02722b */ /* 0x000fe20000000002 */
[----:B------:R-:W-:-:S06]  /*10b0*/  FMUL R31, R4, R31 ;  /* 0x0000001f041f7220 */ /* 0x000fcc0000400000 */
[----:B------:R-:W2:Y:S01]  /*10c0*/  F2F.F64.F32 R30, R31 ;  /* 0x0000001f001e7310 */ /* 0x000ea20000201800 */
[----:B------:R-:W-:-:S08]  /*10d0*/  DFMA R2, R28, R28, R2 ;  /* 0x0000001c1c02722b */ /* 0x000fd00000000002 */
[----:B------:R-:W-:-:S06]  /*10e0*/  DADD R4, R2, UR4 ;  /* 0x0000000402047e29 */ /* 0x000fcc0008000000 */
[----:B------:R-:W3:Y:S01]  /*10f0*/  MUFU.RSQ64H R3, R5 ;  /* 0x0000000500037308 */ /* 0x000ee20000001c00 */
[-C--:B--2---:R-:W-:Y:S01]  /*1100*/  DFMA R36, R20, R30.reuse, R6 ;  /* 0x0000001e1424722b */ /* 0x084fe20000000006 */
[----:B------:R-:W-:Y:S01]  /*1110*/  IMAD.MOV.U32 R6, RZ, RZ, 0x0 ;  /* 0x00000000ff067424 */ /* 0x000fe200078e00ff */
[----:B------:R-:W-:Y:S01]  /*1120*/  MOV R7, 0x3fd80000 ;  /* 0x3fd8000000077802 */ /* 0x000fe20000000f00 */
[----:B------:R-:W-:Y:S01]  /*1130*/  VIADD R2, R5, 0xfcb00000 ;  /* 0xfcb0000005027836 */ /* 0x000fe20000000000 */
[----:B------:R-:W-:-:S03]  /*1140*/  DFMA R38, R18, R30, R34 ;  /* 0x0000001e1226722b */ /* 0x000fc60000000022 */
[----:B------:R-:W-:Y:S01]  /*1150*/  F2F.F32.F64 R19, R36 ;  /* 0x0000002400137310 */ /* 0x000fe20000301000 */
[----:B------:R-:W-:-:S07]  /*1160*/  ISETP.GE.U32.AND P0, PT, R2, 0x7ca00000, PT ;  /* 0x7ca000000200780c */ /* 0x000fce0003f06070 */
[----:B------:R-:W-:Y:S01]  /*1170*/  F2F.F32.F64 R18, R38 ;  /* 0x0000002600127310 */ /* 0x000fe20000301000 */
[----:B---3--:R-:W-:-:S08]  /*1180*/  DMUL R20, R2, R2 ;  /* 0x0000000202147228 */ /* 0x008fd00000000000 */
[----:B------:R-:W-:-:S08]  /*1190*/  DFMA R20, R4, -R20, 1 ;  /* 0x3ff000000414742b */ /* 0x000fd00000000814 */
[----:B------:R-:W-:Y:S02]  /*11a0*/  DFMA R6, R20, R6, 0.5 ;  /* 0x3fe000001406742b */ /* 0x000fe40000000006 */
[----:B------:R-:W-:-:S08]  /*11b0*/  DMUL R20, R2, R20 ;  /* 0x0000001402147228 */ /* 0x000fd00000000000 */
[----:B------:R-:W-:Y:S02]  /*11c0*/  DFMA R6, R6, R20, R2 ;  /* 0x000000140606722b */ /* 0x000fe40000000002 */
[----:B-1----:R-:W0:Y:S06]  /*11d0*/  F2F.F64.F32 R20, R0 ;  /* 0x0000000000147310 */ /* 0x002e2c0000201800 */
[----:B------:R-:W-:Y:S02]  /*11e0*/  DMUL R34, R4, R6 ;  /* 0x0000000604227228 */ /* 0x000fe40000000000 */
[----:B0-----:R-:W-:-:S06]  /*11f0*/  DFMA R40, R22, R30, R20 ;  /* 0x0000001e1628722b */ /* 0x001fcc0000000014 */
[----:B------:R-:W-:Y:S01]  /*1200*/  DFMA R22, R34, -R34, R4 ;  /* 0x800000222216722b */ /* 0x000fe20000000004 */
[----:B------:R-:W-:Y:S02]  /*1210*/  VIADD R21, R7, 0xfff00000 ;  /* 0xfff0000007157836 */ /* 0x000fe40000000000 */
        /* <DEDUP_REMOVED lines=15> */
[----:B------:R-:W-:Y:S01]  /*1310*/  MOV R30, R2 ;  /* 0x00000002001e7202 */ /* 0x000fe20000000f00 */
[----:B------:R-:W-:-:S07]  /*1320*/  IMAD.MOV.U32 R31, RZ, RZ, R3 ;  /* 0x000000ffff1f7224 */ /* 0x000fce00078e0003 */
.L_x_16:
[----:B------:R-:W-:Y:S05]  /*1330*/  BSYNC.RECONVERGENT B0 ;  /* 0x0000000000007941 */ /* 0x000fea0003800200 */
.L_x_15:
        /* <DEDUP_REMOVED lines=16> */
[----:B------:R-:W-:Y:S01]  /*1440*/  MOV R5, R4 ;  /* 0x0000000400057202 */ /* 0x000fe20000000f00 */
[----:B------:R-:W-:-:S07]  /*1450*/  IMAD.MOV.U32 R4, RZ, RZ, R2 ;  /* 0x000000ffff047224 */ /* 0x000fce00078e0002 */
.L_x_18:
[----:B------:R-:W-:Y:S05]  /*1460*/  BSYNC.RECONVERGENT B0 ;  /* 0x0000000000007941 */ /* 0x000fea0003800200 */
.L_x_17:
[----:B------:R-:W2:Y:S01]  /*1470*/  F2F.F32.F64 R4, R4 ;  /* 0x0000000400047310 */ /* 0x000ea20000301000 */
[----:B------:R-:W-:Y:S01]  /*1480*/  UIADD3 UR7, UPT, UPT, UR7, 0x4, URZ ;  /* 0x0000000407077890 */ /* 0x000fe2000fffe0ff */
[----:B------:R-:W-:-:S03]  /*1490*/  IADD3 R8, P0, PT, R8, 0xc0, RZ ;  /* 0x000000c008087810 */ /* 0x000fc60007f1e0ff */
[----:B------:R-:W-:Y:S02]  /*14a0*/  UISETP.NE.AND UP0, UPT, UR7, URZ, UPT ;  /* 0x000000ff0700728c */ /* 0x000fe4000bf05270 */
[----:B------:R-:W-:Y:S01]  /*14b0*/  IMAD.X R9, RZ, RZ, R9, P0 ;  /* 0x000000ffff097224 */ /* 0x000fe200000e0609 */
[----:B------:R-:W-:Y:S01]  /*14c0*/  F2F.F64.F32 R6, R19 ;  /* 0x0000001300067310 */ /* 0x000fe20000201800 */
[----:B--2---:R-:W-:-:S07]  /*14d0*/  FMUL R3, R4, R4 ;  /* 0x0000000404037220 */ /* 0x004fce0000400000 */
[----:B------:R-:W-:Y:S01]  /*14e0*/  F2F.F64.F32 R20, R18 ;  /* 0x0000001200147310 */ /* 0x000fe20000201800 */
[----:B------:R-:W-:-:S07]  /*14f0*/  FMUL R3, R4, R3 ;  /* 0x0000000304037220 */ /* 0x000fce0000400000 */
[----:B-1----:R-:W-:Y:S08]  /*1500*/  F2F.F64.F32 R22, R0 ;  /* 0x0000000000167310 */ /* 0x002ff00000201800 */
[----:B------:R-:W1:Y:S02]  /*1510*/  F2F.F64.F32 R2, R3 ;  /* 0x0000000300027310 */ /* 0x000e640000201800 */
[----:B-1----:R-:W-:-:S02]  /*1520*/  DFMA R6, R26, R2, R6 ;  /* 0x000000021a06722b */ /* 0x002fc40000000006 */
[-C--:B------:R-:W-:Y:S02]  /*1530*/  DFMA R20, R24, R2.reuse, R20 ;  /* 0x000000021814722b */ /* 0x080fe40000000014 */
[----:B------:R-:W-:Y:S02]  /*1540*/  DFMA R22, R28, R2, R22 ;  /* 0x000000021c16722b */ /* 0x000fe40000000016 */
[----:B------:R1:W2:Y:S08]  /*1550*/  F2F.F32.F64 R0, R6 ;  /* 0x0000000600007310 */ /* 0x0002b00000301000 */
[----:B------:R1:W3:Y:S08]  /*1560*/  F2F.F32.F64 R18, R20 ;  /* 0x0000001400127310 */ /* 0x0002f00000301000 */
[----:B------:R1:W4:Y:S01]  /*1570*/  F2F.F32.F64 R19, R22 ;  /* 0x0000001600137310 */ /* 0x0003220000301000 */
[----:B--2---:R-:W-:Y:S05]  /*1580*/  BRA.U UP0, `(.L_x_19) ;  /* 0xffffffed003c7547 */ /* 0x004fea000b83ffff */
.L_x_2:
[----:B------:R-:W-:-:S09]  /*1590*/  UISETP.NE.AND UP0, UPT, UR8, URZ, UPT ;  /* 0x000000ff0800728c */ /* 0x000fd2000bf05270 */
[----:B------:R-:W-:Y:S05]  /*15a0*/  BRA.U !UP0, `(.L_x_20) ;  /* 0x0000000d08a07547 */ /* 0x000fea000b800000 */
[----:B------:R-:W-:-:S09]  /*15b0*/  UISETP.NE.AND UP0, UPT, UR8, 0x1, UPT ;  /* 0x000000010800788c */ /* 0x000fd2000bf05270 */
[----:B------:R-:W-:Y:S05]  /*15c0*/  BRA.U !UP0, `(.L_x_21) ;  /* 0x0000000908607547 */ /* 0x000fea000b800000 */
[----:B-1----:R-:W1:Y:S01]  /*15d0*/  LDC.64 R20, c[0x0][0x390] ;  /* 0x0000e400ff147b82 */ /* 0x002e620000000a00 */
[----:B------:R-:W-:-:S04]  /*15e0*/  IMAD R3, R33, 0x6, RZ ;  /* 0x0000000621037824 */ /* 0x000fc800078e02ff */
[----:B-1----:R-:W-:-:S05]  /*15f0*/  IMAD.WIDE.U32 R20, R3, 0x8, R20 ;  /* 0x0000000803147825 */ /* 0x002fca00078e0014 */
[----:B------:R-:W2:Y:S04]  /*1600*/  LDG.E.64 R8, desc[UR10][R20.64+0x8] ;  /* 0x0000080a14087981 */ /* 0x000ea8000c1e1b00 */
[----:B------:R-:W3:Y:S04]  /*1610*/  LDG.E.64 R28, desc[UR10][R20.64] ;  /* 0x0000000a141c7981 */ /* 0x000ee8000c1e1b00 */
[----:B------:R-:W4:Y:S01]  /*1620*/  LDG.E.64 R26, desc[UR10][R20.64+0x10] ;  /* 0x0000100a141a7981 */ /* 0x000f22000c1e1b00 */
[----:B------:R-:W-:Y:S01]  /*1630*/  UMOV UR4, 0xe0000000 ;  /* 0xe000000000047882 */ /* 0x000fe20000000000 */
[----:B------:R-:W-:Y:S01]  /*1640*/  UMOV UR5, 0x3e112e0b ;  /* 0x3e112e0b00057882 */ /* 0x000fe20000000000 */
[----:B------:R-:W-:Y:S01]  /*1650*/  IMAD.MOV.U32 R34, RZ, RZ, 0x0 ;  /* 0x00000000ff227424 */ /* 0x000fe200078e00ff */
[----:B------:R-:W-:Y:S01]  /*1660*/  BSSY.RECONVERGENT B0, `(.L_x_22) ;  /* 0x0000024000007945 */ /* 0x000fe20003800200 */
[----:B------:R-:W-:Y:S01]  /*1670*/  IMAD.MOV.U32 R35, RZ, RZ, 0x3fd80000 ;  /* 0x3fd80000ff237424 */ /* 0x000fe200078e00ff */
[----:B--2--5:R-:W-:-:S02]  /*1680*/  DADD R8, -R12, R8 ;  /* 0x000000000c087229 */ /* 0x024fc40000000108 */
[----:B---3--:R-:W-:-:S06]  /*1690*/  DADD R28, -R14, R28 ;  /* 0x000000000e1c7229 */ /* 0x008fcc000000011c */
[----:B------:R-:W-:Y:S02]  /*16a0*/  DMUL R2, R8, R8 ;  /* 0x0000000808027228 */ /* 0x000fe40000000000 */
[----:B----4-:R-:W-:-:S06]  /*16b0*/  DADD R26, -R10, R26 ;  /* 0x000000000a1a7229 */ /* 0x010fcc000000011a */
[----:B------:R-:W-:-:S08]  /*16c0*/  DFMA R2, R28, R28, R2 ;  /* 0x0000001c1c02722b */ /* 0x000fd00000000002 */
[----:B------:R-:W-:-:S08]  /*16d0*/  DFMA R2, R26, R26, R2 ;  /* 0x0000001a1a02722b */ /* 0x000fd00000000002 */
[----:B------:R-:W-:-:S06]  /*16e0*/  DADD R6, R2, UR4 ;  /* 0x0000000402067e29 */ /* 0x000fcc0008000000 */
[----:B------:R-:W1:Y:S04]  /*16f0*/  MUFU.RSQ64H R3, R7 ;  /* 0x0000000700037308 */ /* 0x000e680000001c00 */
[----:B------:R-:W-:-:S04]  /*1700*/  IADD3 R2, PT, PT, R7, -0x3500000, RZ ;  /* 0xfcb0000007027810 */ /* 0x000fc80007ffe0ff */
[----:B------:R-:W-:Y:S02]  /*1710*/  ISETP.GE.U32.AND P0, PT, R2, 0x7ca00000, PT ;  /* 0x7ca000000200780c */ /* 0x000fe40003f06070 */
[----:B-1----:R-:W-:-:S08]  /*1720*/  DMUL R4, R2, R2 ;  /* 0x0000000202047228 */ /* 0x002fd00000000000 */
[----:B------:R-:W-:-:S08]  /*1730*/  DFMA R4, R6, -R4, 1 ;  /* 0x3ff000000604742b */ /* 0x000fd00000000804 */
[----:B------:R-:W-:Y:S02]  /*1740*/  DFMA R34, R4, R34, 0.5 ;  /* 0x3fe000000422742b */ /* 0x000fe40000000022 */
[----:B------:R-:W-:-:S08]  /*1750*/  DMUL R4, R2, R4 ;  /* 0x0000000402047228 */ /* 0x000fd00000000000 */
[----:B------:R-:W-:-:S08]  /*1760*/  DFMA R34, R34, R4, R2 ;  /* 0x000000042222722b */ /* 0x000fd00000000002 */
[----:B------:R-:W-:Y:S02]  /*1770*/  DMUL R24, R6, R34 ;  /* 0x0000002206187228 */ /* 0x000fe40000000000 */
[----:B------:R-:W-:Y:S01]  /*1780*/  IADD3 R23, PT, PT, R35, -0x100000, RZ ;  /* 0xfff0000023177810 */ /* 0x000fe20007ffe0ff */
[----:B------:R-:W-:-:S05]  /*1790*/  IMAD.MOV.U32 R22, RZ, RZ, R34 ;  /* 0x000000ffff167224 */ /* 0x000fca00078e0022 */
        /* <DEDUP_REMOVED lines=10> */
[----:B------:R-:W-:Y:S02]  /*1840*/  MOV R4, R25 ;  /* 0x0000001900047202 */ /* 0x000fe40000000f00 */
[----:B------:R-:W-:Y:S02]  /*1850*/  MOV R2, R23 ;  /* 0x0000001700027202 */ /* 0x000fe40000000f00 */
[----:B------:R-:W-:-:S07]  /*1860*/  MOV R34, 0x1880 ;  /* 0x0000188000227802 */ /* 0x000fce0000000f00 */
[----:B0-----:R-:W-:Y:S05]  /*1870*/  CALL.REL.NOINC `($__internal_1_$__cuda_sm20_dsqrt_rn_f64_mediumpath_v1) ;  /* 0x0000000c00e07944 */ /* 0x001fea0003c00000 */
[----:B------:R-:W-:Y:S01]  /*1880*/  IMAD.MOV.U32 R30, RZ, RZ, R2 ;  /* 0x000000ffff1e7224 */ /* 0x000fe200078e0002 */
[----:B------:R-:W-:-:S07]  /*1890*/  MOV R31, R3 ;  /* 0x00000003001f7202 */ /* 0x000fce0000000f00 */
.L_x_23:
[----:B------:R-:W-:Y:S05]  /*18a0*/  BSYNC.RECONVERGENT B0 ;  /* 0x0000000000007941 */ /* 0x000fea0003800200 */
.L_x_22:
[----:B------:R-:W1:Y:S01]  /*18b0*/  MUFU.RCP64H R3, R31 ;  /* 0x0000001f00037308 */ /* 0x000e620000001800 */
[----:B------:R-:W-:Y:S01]  /*18c0*/  VIADD R2, R31, 0x300402 ;  /* 0x003004021f027836 */ /* 0x000fe20000000000 */
[----:B------:R-:W-:Y:S04]  /*18d0*/  BSSY.RECONVERGENT B0, `(.L_x_24) ;  /* 0x000000f000007945 */ /* 0x000fe80003800200 */
[----:B------:R-:W-:Y:S01]  /*18e0*/  FSETP.GEU.AND P0, PT, |R2|, 5.8789094863358348022e-39, PT ;  /* 0x004004020200780b */ /* 0x000fe20003f0e200 */
[----:B-1----:R-:W-:-:S08]  /*18f0*/  DFMA R4, R2, -R30, 1 ;  /* 0x3ff000000204742b */ /* 0x002fd0000000081e */
        /* <DEDUP_REMOVED lines=8> */
[----:B------:R-:W-:Y:S02]  /*1980*/  IADD3 R2, PT, PT, R2, -0x100000, RZ ;  /* 0xfff0000002027810 */ /* 0x000fe40007ffe0ff */
[----:B------:R-:W-:-:S07]  /*1990*/  MOV R3, 0x19b0 ;  /* 0x000019b000037802 */ /* 0x000fce0000000f00 */
[----:B0-----:R-:W-:Y:S05]  /*19a0*/  CALL.REL.NOINC `($__internal_0_$__cuda_sm20_dblrcp_rn_slowpath_v3) ;  /* 0x0000000800e07944 */ /* 0x001fea0003c00000 */
[----:B------:R-:W-:-:S07]  /*19b0*/  IMAD.MOV.U32 R3, RZ, RZ, R4 ;  /* 0x000000ffff037224 */ /* 0x000fce00078e0004 */
.L_x_25:
[----:B------:R-:W-:Y:S05]  /*19c0*/  BSYNC.RECONVERGENT B0 ;  /* 0x0000000000007941 */ /* 0x000fea0003800200 */
.L_x_24:
[----:B------:R-:W2:Y:S04]  /*19d0*/  LDG.E.64 R22, desc[UR10][R20.64+0x38] ;  /* 0x0000380a14167981 */ /* 0x000ea8000c1e1b00 */
[----:B------:R-:W3:Y:S04]  /*19e0*/  LDG.E.64 R24, desc[UR10][R20.64+0x30] ;  /* 0x0000300a14187981 */ /* 0x000ee8000c1e1b00 */
[----:B------:R-:W4:Y:S01]  /*19f0*/  LDG.E.64 R4, desc[UR10][R20.64+0x40] ;  /* 0x0000400a14047981 */ /* 0x000f22000c1e1b00 */
[----:B------:R-:W1:Y:S01]  /*1a00*/  F2F.F32.F64 R2, R2 ;  /* 0x0000000200027310 */ /* 0x000e620000301000 */
[----:B------:R-:W-:Y:S01]  /*1a10*/  UMOV UR4, 0xe0000000 ;  /* 0xe000000000047882 */ /* 0x000fe20000000000 */
[----:B------:R-:W-:Y:S01]  /*1a20*/  UMOV UR5, 0x3e112e0b ;  /* 0x3e112e0b00057882 */ /* 0x000fe20000000000 */
[----:B------:R-:W-:Y:S05]  /*1a30*/  BSSY.RECONVERGENT B0, `(.L_x_26) ;  /* 0x0000031000007945 */ /* 0x000fea0003800200 */
[----:B------:R-:W-:Y:S08]  /*1a40*/  F2F.F64.F32 R34, R18 ;  /* 0x0000001200227310 */ /* 0x000ff00000201800 */
[----:B------:R-:W-:Y:S08]  /*1a50*/  F2F.F64.F32 R38, R0 ;  /* 0x0000000000267310 */ /* 0x000ff00000201800 */
[----:B------:R-:W-:Y:S01]  /*1a60*/  F2F.F64.F32 R36, R19 ;  /* 0x0000001300247310 */ /* 0x000fe20000201800 */
[----:B--2---:R-:W-:-:S02]  /*1a70*/  DADD R22, -R12, R22 ;  /* 0x000000000c167229 */ /* 0x004fc40000000116 */
[----:B---3--:R-:W-:-:S06]  /*1a80*/  DADD R24, -R14, R24 ;  /* 0x000000000e187229 */ /* 0x008fcc0000000118 */
[----:B------:R-:W-:Y:S02]  /*1a90*/  DMUL R6, R22, R22 ;  /* 0x0000001616067228 */ /* 0x000fe40000000000 */
[----:B----4-:R-:W-:-:S06]  /*1aa0*/  DADD R20, -R10, R4 ;  /* 0x000000000a147229 */ /* 0x010fcc0000000104 */
[----:B------:R-:W-:Y:S01]  /*1ab0*/  DFMA R4, R24, R24, R6 ;  /* 0x000000181804722b */ /* 0x000fe20000000006 */
[----:B-1----:R-:W-:-:S04]  /*1ac0*/  FMUL R7, R2, R2 ;  /* 0x0000000202077220 */ /* 0x002fc80000400000 */
[----:B------:R-:W-:-:S03]  /*1ad0*/  FMUL R30, R2, R7 ;  /* 0x00000007021e7220 */ /* 0x000fc60000400000 */
[----:B------:R-:W-:-:S03]  /*1ae0*/  DFMA R4, R20, R20, R4 ;  /* 0x000000141404722b */ /* 0x000fc60000000004 */
[----:B------:R-:W1:Y:S05]  /*1af0*/  F2F.F64.F32 R30, R30 ;  /* 0x0000001e001e7310 */ /* 0x000e6a0000201800 */
[----:B------:R-:W-:-:S06]  /*1b00*/  DADD R4, R4, UR4 ;  /* 0x0000000404047e29 */ /* 0x000fcc0008000000 */
[----:B------:R-:W2:Y:S04]  /*1b10*/  MUFU.RSQ64H R3, R5 ;  /* 0x0000000500037308 */ /* 0x000ea80000001c00 */
[----:B------:R-:W-:Y:S01]  /*1b20*/  IADD3 R2, PT, PT, R5, -0x3500000, RZ ;  /* 0xfcb0000005027810 */ /* 0x000fe20007ffe0ff */
[-C--:B-1----:R-:W-:Y:S01]  /*1b30*/  DFMA R34, R8, R30.reuse, R34 ;  /* 0x0000001e0822722b */ /* 0x082fe20000000022 */
[----:B------:R-:W-:Y:S01]  /*1b40*/  IMAD.MOV.U32 R8, RZ, RZ, 0x0 ;  /* 0x00000000ff087424 */ /* 0x000fe200078e00ff */
[----:B------:R-:W-:Y:S01]  /*1b50*/  MOV R9, 0x3fd80000 ;  /* 0x3fd8000000097802 */ /* 0x000fe20000000f00 */
[-C--:B------:R-:W-:Y:S01]  /*1b60*/  DFMA R38, R28, R30.reuse, R38 ;  /* 0x0000001e1c26722b */ /* 0x080fe20000000026 */
[----:B------:R-:W-:Y:S01]  /*1b70*/  ISETP.GE.U32.AND P0, PT, R2, 0x7ca00000, PT ;  /* 0x7ca000000200780c */ /* 0x000fe20003f06070 */
[----:B------:R-:W-:-:S02]  /*1b80*/  DFMA R36, R26, R30, R36 ;  /* 0x0000001e1a24722b */ /* 0x000fc40000000024 */
[----:B--2---:R-:W-:-:S04]  /*1b90*/  DMUL R6, R2, R2 ;  /* 0x0000000202067228 */ /* 0x004fc80000000000 */
[----:B------:R1:W2:Y:S04]  /*1ba0*/  F2F.F32.F64 R0, R36 ;  /* 0x0000002400007310 */ /* 0x0002a80000301000 */
[----:B------:R-:W-:-:S08]  /*1bb0*/  DFMA R6, R4, -R6, 1 ;  /* 0x3ff000000406742b */ /* 0x000fd00000000806 */
[----:B------:R-:W-:Y:S02]  /*1bc0*/  DFMA R8, R6, R8, 0.5 ;  /* 0x3fe000000608742b */ /* 0x000fe40000000008 */
[----:B------:R-:W-:-:S08]  /*1bd0*/  DMUL R6, R2, R6 ;  /* 0x0000000602067228 */ /* 0x000fd00000000000 */
[----:B------:R-:W-:Y:S01]  /*1be0*/  DFMA R6, R8, R6, R2 ;  /* 0x000000060806722b */ /* 0x000fe20000000002 */
[----:B------:R1:W3:Y:S07]  /*1bf0*/  F2F.F32.F64 R9, R38 ;  /* 0x0000002600097310 */ /* 0x0002ee0000301000 */
[----:B------:R-:W-:Y:S01]  /*1c00*/  DMUL R28, R4, R6 ;  /* 0x00000006041c7228 */ /* 0x000fe20000000000 */
[----:B------:R1:W4:Y:S01]  /*1c10*/  F2F.F32.F64 R8, R34 ;  /* 0x0000002200087310 */ /* 0x0003220000301000 */
[----:B------:R-:W-:Y:S01]  /*1c20*/  VIADD R19, R7, 0xfff00000 ;  /* 0xfff0000007137836 */ /* 0x000fe20000000000 */
[----:B------:R-:W-:-:S05]  /*1c30*/  MOV R18, R6 ;  /* 0x0000000600127202 */ /* 0x000fca0000000f00 */
[----:B------:R-:W-:-:S08]  /*1c40*/  DFMA R26, R28, -R28, R4 ;  /* 0x8000001c1c1a722b */ /* 0x000fd00000000004 */
[----:B------:R-:W-:Y:S01]  /*1c50*/  DFMA R30, R26, R18, R28 ;  /* 0x000000121a1e722b */ /* 0x000fe2000000001c */
[----:B-1234-:R-:W-:Y:S10]  /*1c60*/  @!P0 BRA `(.L_x_27) ;  /* 0x0000000000348947 */ /* 0x01eff40003800000 */
[----:B------:R-:W-:Y:S01]  /*1c70*/  IMAD.MOV.U32 R32, RZ, RZ, R6 ;  /* 0x000000ffff207224 */ /* 0x000fe200078e0006 */
[----:B------:R-:W-:Y:S01]  /*1c80*/  MOV R31, R4 ;  /* 0x00000004001f7202 */ /* 0x000fe20000000f00 */
[----:B------:R-:W-:Y:S01]  /*1c90*/  IMAD.MOV.U32 R30, RZ, RZ, R5 ;  /* 0x000000ffff1e7224 */ /* 0x000fe200078e0005 */
[----:B------:R-:W-:Y:S01]  /*1ca0*/  MOV R3, R2 ;  /* 0x0000000200037202 */ /* 0x000fe20000000f00 */
[----:B------:R-:W-:Y:S01]  /*1cb0*/  IMAD.MOV.U32 R6, RZ, RZ, R27 ;  /* 0x000000ffff067224 */ /* 0x000fe200078e001b */
[----:B------:R-:W-:Y:S01]  /*1cc0*/  MOV R7, R26 ;  /* 0x0000001a00077202 */ /* 0x000fe20000000f00 */
[----:B------:R-:W-:Y:S01]  /*1cd0*/  IMAD.MOV.U32 R4, RZ, RZ, R29 ;  /* 0x000000ffff047224 */ /* 0x000fe200078e001d */
[----:B------:R-:W-:Y:S01]  /*1ce0*/  MOV R5, R28 ;  /* 0x0000001c00057202 */ /* 0x000fe20000000f00 */
[----:B------:R-:W-:Y:S01]  /*1cf0*/  IMAD.MOV.U32 R2, RZ, RZ, R19 ;  /* 0x000000ffff027224 */ /* 0x000fe200078e0013 */
[----:B------:R-:W-:-:S07]  /*1d00*/  MOV R34, 0x1d20 ;  /* 0x00001d2000227802 */ /* 0x000fce0000000f00 */
[----:B0-----:R-:W-:Y:S05]  /*1d10*/  CALL.REL.NOINC `($__internal_1_$__cuda_sm20_dsqrt_rn_f64_mediumpath_v1) ;  /* 0x0000000800b87944 */ /* 0x001fea0003c00000 */
[----:B------:R-:W-:Y:S01]  /*1d20*/  MOV R30, R2 ;  /* 0x00000002001e7202 */ /* 0x000fe20000000f00 */
[----:B------:R-:W-:-:S07]  /*1d30*/  IMAD.MOV.U32 R31, RZ, RZ, R3 ;  /* 0x000000ffff1f7224 */ /* 0x000fce00078e0003 */
.L_x_27:
[----:B------:R-:W-:Y:S05]  /*1d40*/  BSYNC.RECONVERGENT B0 ;  /* 0x0000000000007941 */ /* 0x000fea0003800200 */
.L_x_26:
[----:B------:R-:W1:Y:S01]  /*1d50*/  MUFU.RCP64H R3, R31 ;  /* 0x0000001f00037308 */ /* 0x000e620000001800 */
[----:B------:R-:W-:Y:S01]  /*1d60*/  IADD3 R2, PT, PT, R31, 0x300402, RZ ;  /* 0x003004021f027810 */ /* 0x000fe20007ffe0ff */
[----:B------:R-:W-:Y:S03]  /*1d70*/  BSSY.RECONVERGENT B0, `(.L_x_28) ;  /* 0x000000f000007945 */ /* 0x000fe60003800200 */
[----:B------:R-:W-:Y:S02]  /*1d80*/  FSETP.GEU.AND P0, PT, |R2|, 5.8789094863358348022e-39, PT ;  /* 0x004004020200780b */ /* 0x000fe40003f0e200 */
        /* <DEDUP_REMOVED lines=11> */
[----:B0-----:R-:W-:Y:S05]  /*1e40*/  CALL.REL.NOINC `($__internal_0_$__cuda_sm20_dblrcp_rn_slowpath_v3) ;  /* 0x0000000400b87944 */ /* 0x001fea0003c00000 */
[----:B------:R-:W-:-:S07]  /*1e50*/  MOV R3, R4 ;  /* 0x0000000400037202 */ /* 0x000fce0000000f00 */
.L_x_29:
[----:B------:R-:W-:Y:S05]  /*1e60*/  BSYNC.RECONVERGENT B0 ;  /* 0x0000000000007941 */ /* 0x000fea0003800200 */
.L_x_28:
[----:B------:R-:W1:Y:S01]  /*1e70*/  F2F.F32.F64 R2, R2 ;  /* 0x0000000200027310 */ /* 0x000e620000301000 */
[----:B------:R-:W-:-:S07]  /*1e80*/  VIADD R33, R33, 0x2 ;  /* 0x0000000221217836 */ /* 0x000fce0000000000 */
[----:B------:R-:W-:Y:S01]  /*1e90*/  F2F.F64.F32 R4, R9 ;  /* 0x0000000900047310 */ /* 0x000fe20000201800 */
[----:B-1----:R-:W-:-:S07]  /*1ea0*/  FMUL R7, R2, R2 ;  /* 0x0000000202077220 */ /* 0x002fce0000400000 */
[----:B------:R-:W-:Y:S01]  /*1eb0*/  F2F.F64.F32 R18, R8 ;  /* 0x0000000800127310 */ /* 0x000fe20000201800 */
[----:B------:R-:W-:-:S07]  /*1ec0*/  FMUL R7, R2, R7 ;  /* 0x0000000702077220 */ /* 0x000fce0000400000 */
[----:B------:R-:W-:Y:S08]  /*1ed0*/  F2F.F64.F32 R26, R0 ;  /* 0x00000000001a7310 */ /* 0x000ff00000201800 */
[----:B------:R-:W1:Y:S02]  /*1ee0*/  F2F.F64.F32 R6, R7 ;  /* 0x0000000700067310 */ /* 0x000e640000201800 */
[----:B-1----:R-:W-:-:S02]  /*1ef0*/  DFMA R4, R24, R6, R4 ;  /* 0x000000061804722b */ /* 0x002fc40000000004 */
[-C--:B------:R-:W-:Y:S02]  /*1f00*/  DFMA R22, R22, R6.reuse, R18 ;  /* 0x000000061616722b */ /* 0x080fe40000000012 */
[----:B------:R-:W-:Y:S02]  /*1f10*/  DFMA R26, R20, R6, R26 ;  /* 0x00000006141a722b */ /* 0x000fe4000000001a */
[----:B------:R2:W1:Y:S08]  /*1f20*/  F2F.F32.F64 R0, R4 ;  /* 0x0000000400007310 */ /* 0x0004700000301000 */
[----:B------:R2:W3:Y:S08]  /*1f30*/  F2F.F32.F64 R18, R22 ;  /* 0x0000001600127310 */ /* 0x0004f00000301000 */
[----:B-1----:R2:W4:Y:S02]  /*1f40*/  F2F.F32.F64 R19, R26 ;  /* 0x0000001a00137310 */ /* 0x0025240000301000 */
.L_x_21:
[----:B------:R-:W0:Y:S02]  /*1f50*/  LDCU UR4, c[0x0][0x398] ;  /* 0x00007300ff0477ac */ /* 0x000e240008000800 */
[----:B0-----:R-:W-:-:S04]  /*1f60*/  ULOP3.LUT UR4, UR4, 0x1, URZ, 0xc0, !UPT ;  /* 0x0000000104047892 */ /* 0x001fc8000f8ec0ff */
[----:B------:R-:W-:-:S09]  /*1f70*/  UISETP.NE.U32.AND UP0, UPT, UR4, 0x1, UPT ;  /* 0x000000010400788c */ /* 0x000fd2000bf05070 */
[----:B------:R-:W-:Y:S05]  /*1f80*/  BRA.U UP0, `(.L_x_20) ;  /* 0x0000000500287547 */ /* 0x000fea000b800000 */
[----:B--2---:R-:W0:Y:S01]  /*1f90*/  LDC.64 R4, c[0x0][0x390] ;  /* 0x0000e400ff047b82 */ /* 0x004e220000000a00 */
[----:B------:R-:W-:-:S04]  /*1fa0*/  IMAD R33, R33, 0x6, RZ ;  /* 0x0000000621217824 */ /* 0x000fc800078e02ff */
[----:B0-----:R-:W-:-:S05]  /*1fb0*/  IMAD.WIDE.U32 R4, R33, 0x8, R4 ;  /* 0x0000000821047825 */ /* 0x001fca00078e0004 */
[----:B-1----:R-:W2:Y:S04]  /*1fc0*/  LDG.E.64 R6, desc[UR10][R4.64+0x8] ;  /* 0x0000080a04067981 */ /* 0x002ea8000c1e1b00 */
[----:B------:R-:W3:Y:S04]  /*1fd0*/  LDG.E.64 R2, desc[UR10][R4.64] ;  /* 0x0000000a04027981 */ /* 0x000ee8000c1e1b00 */
[----:B------:R-:W4:Y:S01]  /*1fe0*/  LDG.E.64 R8, desc[UR10][R4.64+0x10] ;  /* 0x0000100a04087981 */ /* 0x000f22000c1e1b00 */
[----:B------:R-:W-:Y:S01]  /*1ff0*/  UMOV UR4, 0xe0000000 ;  /* 0xe000000000047882 */ /* 0x000fe20000000000 */
[----:B------:R-:W-:Y:S01]  /*2000*/  UMOV UR5, 0x3e112e0b ;  /* 0x3e112e0b00057882 */ /* 0x000fe20000000000 */
[----:B------:R-:W-:Y:S01]  /*2010*/  BSSY.RECONVERGENT B0, `(.L_x_30) ;  /* 0x0000024000007945 */ /* 0x000fe20003800200 */
[----:B--2--5:R-:W-:-:S02]  /*2020*/  DADD R12, -R12, R6 ;  /* 0x000000000c0c7229 */ /* 0x024fc40000000106 */
[----:B---3--:R-:W-:-:S06]  /*2030*/  DADD R14, -R14, R2 ;  /* 0x000000000e0e7229 */ /* 0x008fcc0000000102 */
[----:B------:R-:W-:Y:S02]  /*2040*/  DMUL R2, R12, R12 ;  /* 0x0000000c0c027228 */ /* 0x000fe40000000000 */
[----:B----4-:R-:W-:Y:S01]  /*2050*/  DADD R10, -R10, R8 ;  /* 0x000000000a0a7229 */ /* 0x010fe20000000108 */
[----:B------:R-:W-:Y:S01]  /*2060*/  IMAD.MOV.U32 R8, RZ, RZ, 0x0 ;  /* 0x00000000ff087424 */ /* 0x000fe200078e00ff */
[----:B------:R-:W-:-:S04]  /*2070*/  MOV R9, 0x3fd80000 ;  /* 0x3fd8000000097802 */ /* 0x000fc80000000f00 */
[----:B------:R-:W-:-:S08]  /*2080*/  DFMA R2, R14, R14, R2 ;  /* 0x0000000e0e02722b */ /* 0x000fd00000000002 */
[----:B------:R-:W-:-:S08]  /*2090*/  DFMA R2, R10, R10, R2 ;  /* 0x0000000a0a02722b */ /* 0x000fd00000000002 */
[----:B------:R-:W-:-:S06]  /*20a0*/  DADD R6, R2, UR4 ;  /* 0x0000000402067e29 */ /* 0x000fcc0008000000 */
[----:B------:R-:W0:Y:S04]  /*20b0*/  MUFU.RSQ64H R3, R7 ;  /* 0x0000000700037308 */ /* 0x000e280000001c00 */
[----:B------:R-:W-:-:S04]  /*20c0*/  IADD3 R2, PT, PT, R7, -0x3500000, RZ ;  /* 0xfcb0000007027810 */ /* 0x000fc80007ffe0ff */
[----:B------:R-:W-:Y:S02]  /*20d0*/  ISETP.GE.U32.AND P0, PT, R2, 0x7ca00000, PT ;  /* 0x7ca000000200780c */ /* 0x000fe40003f06070 */
[----:B0-----:R-:W-:-:S08]  /*20e0*/  DMUL R4, R2, R2 ;  /* 0x0000000202047228 */ /* 0x001fd00000000000 */
        /* <DEDUP_REMOVED lines=18> */
[----:B------:R-:W-:-:S07]  /*2210*/  MOV R34, 0x2230 ;  /* 0x0000223000227802 */ /* 0x000fce0000000f00 */
[----:B------:R-:W-:Y:S05]  /*2220*/  CALL.REL.NOINC `($__internal_1_$__cuda_sm20_dsqrt_rn_f64_mediumpath_v1) ;  /* 0x0000000400747944 */ /* 0x000fea0003c00000 */
[----:B------:R-:W-:Y:S01]  /*2230*/  IMAD.MOV.U32 R4, RZ, RZ, R2 ;  /* 0x000000ffff047224 */ /* 0x000fe200078e0002 */
[----:B------:R-:W-:-:S07]  /*2240*/  MOV R5, R3 ;  /* 0x0000000300057202 */ /* 0x000fce0000000f00 */
.L_x_31:
[----:B------:R-:W-:Y:S05]  /*2250*/  BSYNC.RECONVERGENT B0 ;  /* 0x0000000000007941 */ /* 0x000fea0003800200 */
.L_x_30:
        /* <DEDUP_REMOVED lines=10> */
[----:B------:R-:W-:Y:S02]  /*2300*/  LOP3.LUT R2, R5, 0x7fffffff, RZ, 0xc0, !PT ;  /* 0x7fffffff05027812 */ /* 0x000fe400078ec0ff */
[----:B------:R-:W-:Y:S02]  /*2310*/  MOV R3, 0x2340 ;  /* 0x0000234000037802 */ /* 0x000fe40000000f00 */
[----:B------:R-:W-:-:S07]  /*2320*/  IADD3 R2, PT, PT, R2, -0x100000, RZ ;  /* 0xfff0000002027810 */ /* 0x000fce0007ffe0ff */
[----:B------:R-:W-:Y:S05]  /*2330*/  CALL.REL.NOINC `($__internal_0_$__cuda_sm20_dblrcp_rn_slowpath_v3) ;  /* 0x00000000007c7944 */ /* 0x000fea0003c00000 */
[----:B------:R-:W-:-:S07]  /*2340*/  IMAD.MOV.U32 R3, RZ, RZ, R4 ;  /* 0x000000ffff037224 */ /* 0x000fce00078e0004 */
.L_x_33:
[----:B------:R-:W-:Y:S05]  /*2350*/  BSYNC.RECONVERGENT B0 ;  /* 0x0000000000007941 */ /* 0x000fea0003800200 */
.L_x_32:
[----:B------:R-:W0:Y:S08]  /*2360*/  F2F.F32.F64 R2, R2 ;  /* 0x0000000200027310 */ /* 0x000e300000301000 */
[----:B------:R-:W-:Y:S01]  /*2370*/  F2F.F64.F32 R6, R0 ;  /* 0x0000000000067310 */ /* 0x000fe20000201800 */
[----:B0-----:R-:W-:-:S07]  /*2380*/  FMUL R5, R2, R2 ;  /* 0x0000000202057220 */ /* 0x001fce0000400000 */
[----:B------:R-:W-:Y:S01]  /*2390*/  F2F.F64.F32 R8, R18 ;  /* 0x0000001200087310 */ /* 0x000fe20000201800 */
[----:B------:R-:W-:-:S07]  /*23a0*/  FMUL R22, R2, R5 ;  /* 0x0000000502167220 */ /* 0x000fce0000400000 */
[----:B------:R-:W0:Y:S08]  /*23b0*/  F2F.F64.F32 R4, R22 ;  /* 0x0000001600047310 */ /* 0x000e300000201800 */
[----:B------:R-:W1:Y:S01]  /*23c0*/  F2F.F64.F32 R20, R19 ;  /* 0x0000001300147310 */ /* 0x000e620000201800 */
[-C--:B0-----:R-:W-:Y:S02]  /*23d0*/  DFMA R14, R14, R4.reuse, R6 ;  /* 0x000000040e0e722b */ /* 0x081fe40000000006 */
[----:B------:R-:W-:-:S05]  /*23e0*/  DFMA R12, R12, R4, R8 ;  /* 0x000000040c0c722b */ /* 0x000fca0000000008 */
[----:B------:R0:W2:Y:S01]  /*23f0*/  F2F.F32.F64 R0, R14 ;  /* 0x0000000e00007310 */ /* 0x0000a20000301000 */
[----:B-1----:R-:W-:-:S07]  /*2400*/  DFMA R4, R10, R4, R20 ;  /* 0x000000040a04722b */ /* 0x002fce0000000014 */
[----:B------:R0:W1:Y:S08]  /*2410*/  F2F.F32.F64 R18, R12 ;  /* 0x0000000c00127310 */ /* 0x0000700000301000 */
[----:B--2---:R0:W3:Y:S02]  /*2420*/  F2F.F32.F64 R19, R4 ;  /* 0x0000000400137310 */ /* 0x0040e40000301000 */
.L_x_20:
[----:B0123--:R-:W-:Y:S01]  /*2430*/  FMUL R4, R18, 0.0099999997764825820923 ;  /* 0x3c23d70a12047820 */ /* 0x00ffe20000400000 */
[----:B----4-:R-:W-:Y:S01]  /*2440*/  FMUL R6, R19, 0.0099999997764825820923 ;  /* 0x3c23d70a13067820 */ /* 0x010fe20000400000 */
[----:B------:R-:W-:-:S04]  /*2450*/  FMUL R0, R0, 0.0099999997764825820923 ;  /* 0x3c23d70a00007820 */ /* 0x000fc80000400000 */
[----:B------:R0:W1:Y:S08]  /*2460*/  F2F.F64.F32 R2, R0 ;  /* 0x0000000000027310 */ /* 0x0000700000201800 */
[----:B------:R-:W2:Y:S08]  /*2470*/  F2F.F64.F32 R4, R4 ;  /* 0x0000000400047310 */ /* 0x000eb00000201800 */
[----:B01----:R-:W3:Y:S02]  /*2480*/  F2F.F64.F32 R6, R6 ;  /* 0x0000000600067310 */ /* 0x003ee40000201800 */
.L_x_1:
[----:B------:R-:W4:Y:S04]  /*2490*/  LDG.E.64 R8, desc[UR10][R16.64+0x18] ;  /* 0x0000180a10087981 */ /* 0x000f28000c1e1b00 */
[----:B-----5:R-:W2:Y:S04]  /*24a0*/  LDG.E.64 R10, desc[UR10][R16.64+0x20] ;  /* 0x0000200a100a7981 */ /* 0x020ea8000c1e1b00 */
[----:B------:R-:W3:Y:S01]  /*24b0*/  LDG.E.64 R12, desc[UR10][R16.64+0x28] ;  /* 0x0000280a100c7981 */ /* 0x000ee2000c1e1b00 */
[----:B----4-:R-:W-:Y:S02]  /*24c0*/  DADD R2, R8, R2 ;  /* 0x0000000008027229 */ /* 0x010fe40000000002 */
[----:B--2---:R-:W-:-:S05]  /*24d0*/  DADD R4, R10, R4 ;  /* 0x000000000a047229 */ /* 0x004fca0000000004 */
[----:B------:R-:W-:Y:S01]  /*24e0*/  STG.E.64 desc[UR10][R16.64+0x18], R2 ;  /* 0x0000180210007986 */ /* 0x000fe2000c101b0a */
[----:B---3--:R-:W-:-:S03]  /*24f0*/  DADD R6, R12, R6 ;  /* 0x000000000c067229 */ /* 0x008fc60000000006 */
[----:B------:R-:W-:Y:S04]  /*2500*/  STG.E.64 desc[UR10][R16.64+0x20], R4 ;  /* 0x0000200410007986 */ /* 0x000fe8000c101b0a */
[----:B------:R-:W-:Y:S01]  /*2510*/  STG.E.64 desc[UR10][R16.64+0x28], R6 ;  /* 0x0000280610007986 */ /* 0x000fe2000c101b0a */
[----:B------:R-:W-:Y:S05]  /*2520*/  EXIT ;  /* 0x000000000000794d */ /* 0x000fea0003800000 */
        .weak           $__internal_0_$__cuda_sm20_dblrcp_rn_slowpath_v3
        .type           $__internal_0_$__cuda_sm20_dblrcp_rn_slowpath_v3,@function
        .size           $__internal_0_$__cuda_sm20_dblrcp_rn_slowpath_v3,($__internal_1_$__cuda_sm20_dsqrt_rn_f64_mediumpath_v1 - $__internal_0_$__cuda_sm20_dblrcp_rn_slowpath_v3)
$__internal_0_$__cuda_sm20_dblrcp_rn_slowpath_v3:
[----:B------:R-:W-:Y:S01]  /*2530*/  MOV R6, R4 ;  /* 0x0000000400067202 */ /* 0x000fe20000000f00 */
[----:B------:R-:W-:Y:S01]  /*2540*/  IMAD.MOV.U32 R7, RZ, RZ, R5 ;  /* 0x000000ffff077224 */ /* 0x000fe200078e0005 */
[----:B------:R-:W-:Y:S05]  /*2550*/  BSSY.RECONVERGENT B1, `(.L_x_34) ;  /* 0x0000025000017945 */ /* 0x000fea0003800200 */
[----:B------:R-:W-:-:S14]  /*2560*/  DSETP.GTU.AND P0, PT, |R6|, +INF , PT ;  /* 0x7ff000000600742a */ /* 0x000fdc0003f0c200 */
[----:B------:R-:W-:Y:S05]  /*2570*/  @P0 BRA `(.L_x_35) ;  /* 0x0000000000800947 */ /* 0x000fea0003800000 */
[----:B------:R-:W-:-:S04]  /*2580*/  LOP3.LUT R4, R5, 0x7fffffff, RZ, 0xc0, !PT ;  /* 0x7fffffff05047812 */ /* 0x000fc800078ec0ff */
[----:B------:R-:W-:-:S04]  /*2590*/  IADD3 R5, PT, PT, R4, -0x1, RZ ;  /* 0xffffffff04057810 */ /* 0x000fc80007ffe0ff */
[----:B------:R-:W-:-:S13]  /*25a0*/  ISETP.GE.U32.AND P0, PT, R5, 0x7fefffff, PT ;  /* 0x7fefffff0500780c */ /* 0x000fda0003f06070 */
[----:B------:R-:W-:Y:S01]  /*25b0*/  @P0 LOP3.LUT R31, R7, 0x7ff00000, RZ, 0x3c, !PT ;  /* 0x7ff00000071f0812 */ /* 0x000fe200078e3cff */
[----:B------:R-:W-:Y:S01]  /*25c0*/  @P0 IMAD.MOV.U32 R30, RZ, RZ, RZ ;  /* 0x000000ffff1e0224 */ /* 0x000fe200078e00ff */
[----:B------:R-:W-:Y:S06]  /*25d0*/  @P0 BRA `(.L_x_36) ;  /* 0x0000000000700947 */ /* 0x000fec0003800000 */
[----:B------:R-:W-:-:S13]  /*25e0*/  ISETP.GE.U32.AND P0, PT, R4, 0x1000001, PT ;  /* 0x010000010400780c */ /* 0x000fda0003f06070 */
[----:B------:R-:W-:Y:S05]  /*25f0*/  @!P0 BRA `(.L_x_37) ;  /* 0x0000000000388947 */ /* 0x000fea0003800000 */
[----:B------:R-:W-:Y:S01]  /*2600*/  IADD3 R31, PT, PT, R7, -0x3fe00000, RZ ;  /* 0xc0200000071f7810 */ /* 0x000fe20007ffe0ff */
[----:B------:R-:W-:Y:S01]  /*2610*/  IMAD.MOV.U32 R30, RZ, RZ, R6 ;  /* 0x000000ffff1e7224 */ /* 0x000fe200078e0006 */
[----:B------:R-:W-:Y:S02]  /*2620*/  MOV R4, R2 ;  /* 0x0000000200047202 */ /* 0x000fe40000000f00 */
[----:B------:R-:W0:Y:S04]  /*2630*/  MUFU.RCP64H R5, R31 ;  /* 0x0000001f00057308 */ /* 0x000e280000001800 */
[----:B0-----:R-:W-:-:S08]  /*2640*/  DFMA R38, -R30, R4, 1 ;  /* 0x3ff000001e26742b */ /* 0x001fd00000000104 */
[----:B------:R-:W-:-:S08]  /*2650*/  DFMA R38, R38, R38, R38 ;  /* 0x000000262626722b */ /* 0x000fd00000000026 */
[----:B------:R-:W-:-:S08]  /*2660*/  DFMA R38, R4, R38, R4 ;  /* 0x000000260426722b */ /* 0x000fd00000000004 */
[----:B------:R-:W-:-:S08]  /*2670*/  DFMA R30, -R30, R38, 1 ;  /* 0x3ff000001e1e742b */ /* 0x000fd00000000126 */
[----:B------:R-:W-:-:S08]  /*2680*/  DFMA R30, R38, R30, R38 ;  /* 0x0000001e261e722b */ /* 0x000fd00000000026 */
[----:B------:R-:W-:-:S08]  /*2690*/  DMUL R30, R30, 2.2250738585072013831e-308 ;  /* 0x001000001e1e7828 */ /* 0x000fd00000000000 */
[----:B------:R-:W-:-:S08]  /*26a0*/  DFMA R4, -R6, R30, 1 ;  /* 0x3ff000000604742b */ /* 0x000fd0000000011e */
[----:B------:R-:W-:-:S08]  /*26b0*/  DFMA R4, R4, R4, R4 ;  /* 0x000000040404722b */ /* 0x000fd00000000004 */
[----:B------:R-:W-:Y:S01]  /*26c0*/  DFMA R30, R30, R4, R30 ;  /* 0x000000041e1e722b */ /* 0x000fe2000000001e */
[----:B------:R-:W-:Y:S10]  /*26d0*/  BRA `(.L_x_36) ;  /* 0x0000000000307947 */ /* 0x000ff40003800000 */
.L_x_37:
[----:B------:R-:W-:Y:S01]  /*26e0*/  DMUL R6, R6, 8.11296384146066816958e+31 ;  /* 0x4690000006067828 */ /* 0x000fe20000000000 */
[----:B------:R-:W-:-:S05]  /*26f0*/  IMAD.MOV.U32 R4, RZ, RZ, R2 ;  /* 0x000000ffff047224 */ /* 0x000fca00078e0002 */
[----:B------:R-:W0:Y:S02]  /*2700*/  MUFU.RCP64H R5, R7 ;  /* 0x0000000700057308 */ /* 0x000e240000001800 */
[----:B0-----:R-:W-:-:S08]  /*2710*/  DFMA R30, -R6, R4, 1 ;  /* 0x3ff00000061e742b */ /* 0x001fd00000000104 */
[----:B------:R-:W-:-:S08]  /*2720*/  DFMA R30, R30, R30, R30 ;  /* 0x0000001e1e1e722b */ /* 0x000fd0000000001e */
[----:B------:R-:W-:-:S08]  /*2730*/  DFMA R30, R4, R30, R4 ;  /* 0x0000001e041e722b */ /* 0x000fd00000000004 */
[----:B------:R-:W-:-:S08]  /*2740*/  DFMA R6, -R6, R30, 1 ;  /* 0x3ff000000606742b */ /* 0x000fd0000000011e */
[----:B------:R-:W-:-:S08]  /*2750*/  DFMA R6, R30, R6, R30 ;  /* 0x000000061e06722b */ /* 0x000fd0000000001e */
[----:B------:R-:W-:Y:S01]  /*2760*/  DMUL R30, R6, 8.11296384146066816958e+31 ;  /* 0x46900000061e7828 */ /* 0x000fe20000000000 */
[----:B------:R-:W-:Y:S10]  /*2770*/  BRA `(.L_x_36) ;  /* 0x0000000000087947 */ /* 0x000ff40003800000 */
.L_x_35:
[----:B------:R-:W-:Y:S02]  /*2780*/  LOP3.LUT R31, R7, 0x80000, RZ, 0xfc, !PT ;  /* 0x00080000071f7812 */ /* 0x000fe400078efcff */
[----:B------:R-:W-:-:S07]  /*2790*/  MOV R30, R6 ;  /* 0x00000006001e7202 */ /* 0x000fce0000000f00 */
.L_x_36:
[----:B------:R-:W-:Y:S05]  /*27a0*/  BSYNC.RECONVERGENT B1 ;  /* 0x0000000000017941 */ /* 0x000fea0003800200 */
.L_x_34:
[----:B------:R-:W-:Y:S02]  /*27b0*/  HFMA2 R7, -RZ, RZ, 0, 0 ;  /* 0x00000000ff077431 */ /* 0x000fe400000001ff */
[----:B------:R-:W-:Y:S01]  /*27c0*/  IMAD.MOV.U32 R6, RZ, RZ, R3 ;  /* 0x000000ffff067224 */ /* 0x000fe200078e0003 */
[----:B------:R-:W-:Y:S01]  /*27d0*/  MOV R4, R31 ;  /* 0x0000001f00047202 */ /* 0x000fe20000000f00 */
[----:B------:R-:W-:Y:S02]  /*27e0*/  IMAD.MOV.U32 R2, RZ, RZ, R30 ;  /* 0x000000ffff027224 */ /* 0x000fe400078e001e */
[----:B------:R-:W-:Y:S05]  /*27f0*/  RET.REL.NODEC R6 `(_Z4map1PdiS_ii) ;  /* 0xffffffd806007950 */ /* 0x000fea0003c3ffff */
        .weak           $__internal_1_$__cuda_sm20_dsqrt_rn_f64_mediumpath_v1
        .type           $__internal_1_$__cuda_sm20_dsqrt_rn_f64_mediumpath_v1,@function
        .size           $__internal_1_$__cuda_sm20_dsqrt_rn_f64_mediumpath_v1,(.L_x_44 - $__internal_1_$__cuda_sm20_dsqrt_rn_f64_mediumpath_v1)
$__internal_1_$__cuda_sm20_dsqrt_rn_f64_mediumpath_v1:
[----:B------:R-:W-:Y:S01]  /*2800*/  ISETP.GE.U32.AND P0, PT, R3, -0x3400000, PT ;  /* 0xfcc000000300780c */ /* 0x000fe20003f06070 */
[----:B------:R-:W-:Y:S01]  /*2810*/  BSSY.RECONVERGENT B1, `(.L_x_38) ;  /* 0x000002e000017945 */ /* 0x000fe20003800200 */
[----:B------:R-:W-:Y:S01]  /*2820*/  LOP3.LUT R31, R31, R30, RZ, 0x3c, !PT ;  /* 0x0000001e1f1f7212 */ /* 0x000fe200078e3cff */
[----:B------:R-:W-:Y:S01]  /*2830*/  IMAD.MOV.U32 R3, RZ, RZ, R2 ;  /* 0x000000ffff037224 */ /* 0x000fe200078e0002 */
[----:B------:R-:W-:Y:S02]  /*2840*/  LOP3.LUT R7, R7, R6, RZ, 0x3c, !PT ;  /* 0x0000000607077212 */ /* 0x000fe400078e3cff */
[----:B------:R-:W-:Y:S02]  /*2850*/  LOP3.LUT R5, R5, R4, RZ, 0x3c, !PT ;  /* 0x0000000405057212 */ /* 0x000fe400078e3cff */
[----:B------:R-:W-:Y:S02]  /*2860*/  LOP3.LUT R30, R31, R30, RZ, 0x3c, !PT ;  /* 0x0000001e1f1e7212 */ /* 0x000fe400078e3cff */
[----:B------:R-:W-:-:S02]  /*2870*/  LOP3.LUT R6, R7, R6, RZ, 0x3c, !PT ;  /* 0x0000000607067212 */ /* 0x000fc400078e3cff */
[----:B------:R-:W-:Y:S02]  /*2880*/  LOP3.LUT R4, R5, R4, RZ, 0x3c, !PT ;  /* 0x0000000405047212 */ /* 0x000fe400078e3cff */
[----:B------:R-:W-:Y:S02]  /*2890*/  LOP3.LUT R31, R31, R30, RZ, 0x3c, !PT ;  /* 0x0000001e1f1f7212 */ /* 0x000fe400078e3cff */
[----:B------:R-:W-:Y:S02]  /*28a0*/  LOP3.LUT R7, R7, R6, RZ, 0x3c, !PT ;  /* 0x0000000607077212 */ /* 0x000fe400078e3cff */
[----:B------:R-:W-:Y:S02]  /*28b0*/  MOV R2, R32 ;  /* 0x0000002000027202 */ /* 0x000fe40000000f00 */
[----:B------:R-:W-:Y:S01]  /*28c0*/  LOP3.LUT R5, R5, R4, RZ, 0x3c, !PT ;  /* 0x0000000405057212 */ /* 0x000fe200078e3cff */
[----:B------:R-:W-:Y:S06]  /*28d0*/  @!P0 BRA `(.L_x_39) ;  /* 0x0000000000208947 */ /* 0x000fec0003800000 */
[----:B------:R-:W-:-:S10]  /*28e0*/  DFMA.RM R4, R6, R2, R4 ;  /* 0x000000020604722b */ /* 0x000fd40000004004 */
[----:B------:R-:W-:-:S05]  /*28f0*/  IADD3 R2, P0, PT, R4, 0x1, RZ ;  /* 0x0000000104027810 */ /* 0x000fca0007f1e0ff */
[----:B------:R-:W-:-:S06]  /*2900*/  IMAD.X R3, RZ, RZ, R5, P0 ;  /* 0x000000ffff037224 */ /* 0x000fcc00000e0605 */
[----:B------:R-:W-:-:S08]  /*2910*/  DFMA.RP R30, -R4, R2, R30 ;  /* 0x00000002041e722b */ /* 0x000fd0000000811e */
[----:B------:R-:W-:-:S06]  /*2920*/  DSETP.GT.AND P0, PT, R30, RZ, PT ;  /* 0x000000ff1e00722a */ /* 0x000fcc0003f04000 */
[----:B------:R-:W-:Y:S02]  /*2930*/  FSEL R2, R2, R4, P0 ;  /* 0x0000000402027208 */ /* 0x000fe40000000000 */
[----:B------:R-:W-:Y:S01]  /*2940*/  FSEL R3, R3, R5, P0 ;  /* 0x0000000503037208 */ /* 0x000fe20000000000 */
[----:B------:R-:W-:Y:S06]  /*2950*/  BRA `(.L_x_40) ;  /* 0x0000000000647947 */ /* 0x000fec0003800000 */
.L_x_39:
[----:B------:R-:W-:-:S14]  /*2960*/  DSETP.NE.AND P0, PT, R30, RZ, PT ;  /* 0x000000ff1e00722a */ /* 0x000fdc0003f05000 */
[----:B------:R-:W-:Y:S05]  /*2970*/  @!P0 BRA `(.L_x_41) ;  /* 0x0000000000588947 */ /* 0x000fea0003800000 */
[----:B------:R-:W-:-:S13]  /*2980*/  ISETP.GE.AND P0, PT, R31, RZ, PT ;  /* 0x000000ff1f00720c */ /* 0x000fda0003f06270 */
[----:B------:R-:W-:Y:S01]  /*2990*/  @!P0 MOV R2, 0x0 ;  /* 0x0000000000028802 */ /* 0x000fe20000000f00 */
[----:B------:R-:W-:Y:S01]  /*29a0*/  @!P0 IMAD.MOV.U32 R3, RZ, RZ, -0x80000 ;  /* 0xfff80000ff038424 */ /* 0x000fe200078e00ff */
[----:B------:R-:W-:Y:S06]  /*29b0*/  @!P0 BRA `(.L_x_40) ;  /* 0x00000000004c8947 */ /* 0x000fec0003800000 */
[----:B------:R-:W-:-:S13]  /*29c0*/  ISETP.GT.AND P0, PT, R31, 0x7fefffff, PT ;  /* 0x7fefffff1f00780c */ /* 0x000fda0003f04270 */
[----:B------:R-:W-:Y:S05]  /*29d0*/  @P0 BRA `(.L_x_41) ;  /* 0x0000000000400947 */ /* 0x000fea0003800000 */
[----:B------:R-:W-:Y:S01]  /*29e0*/  DMUL R30, R30, 8.11296384146066816958e+31 ;  /* 0x469000001e1e7828 */ /* 0x000fe20000000000 */
[----:B------:R-:W-:Y:S01]  /*29f0*/  MOV R6, RZ ;  /* 0x000000ff00067202 */ /* 0x000fe20000000f00 */
[----:B------:R-:W-:Y:S01]  /*2a00*/  IMAD.MOV.U32 R2, RZ, RZ, 0x0 ;  /* 0x00000000ff027424 */ /* 0x000fe200078e00ff */
[----:B------:R-:W-:-:S03]  /*2a10*/  MOV R3, 0x3fd80000 ;  /* 0x3fd8000000037802 */ /* 0x000fc60000000f00 */
[----:B------:R-:W0:Y:S02]  /*2a20*/  MUFU.RSQ64H R7, R31 ;  /* 0x0000001f00077308 */ /* 0x000e240000001c00 */
[----:B0-----:R-:W-:-:S08]  /*2a30*/  DMUL R4, R6, R6 ;  /* 0x0000000606047228 */ /* 0x001fd00000000000 */
[----:B------:R-:W-:-:S08]  /*2a40*/  DFMA R4, R30, -R4, 1 ;  /* 0x3ff000001e04742b */ /* 0x000fd00000000804 */
[----:B------:R-:W-:Y:S02]  /*2a50*/  DFMA R2, R4, R2, 0.5 ;  /* 0x3fe000000402742b */ /* 0x000fe40000000002 */
[----:B------:R-:W-:-:S08]  /*2a60*/  DMUL R4, R6, R4 ;  /* 0x0000000406047228 */ /* 0x000fd00000000000 */
[----:B------:R-:W-:-:S08]  /*2a70*/  DFMA R4, R2, R4, R6 ;  /* 0x000000040204722b */ /* 0x000fd00000000006 */
[----:B------:R-:W-:Y:S02]  /*2a80*/  DMUL R2, R30, R4 ;  /* 0x000000041e027228 */ /* 0x000fe40000000000 */
[----:B------:R-:W-:-:S06]  /*2a90*/  VIADD R5, R5, 0xfff00000 ;  /* 0xfff0000005057836 */ /* 0x000fcc0000000000 */
[----:B------:R-:W-:-:S08]  /*2aa0*/  DFMA R30, R2, -R2, R30 ;  /* 0x80000002021e722b */ /* 0x000fd0000000001e */
[----:B------:R-:W-:-:S10]  /*2ab0*/  DFMA R2, R4, R30, R2 ;  /* 0x0000001e0402722b */ /* 0x000fd40000000002 */
[----:B------:R-:W-:Y:S01]  /*2ac0*/  IADD3 R3, PT, PT, R3, -0x3500000, RZ ;  /* 0xfcb0000003037810 */ /* 0x000fe20007ffe0ff */
[----:B------:R-:W-:Y:S06]  /*2ad0*/  BRA `(.L_x_40) ;  /* 0x0000000000047947 */ /* 0x000fec0003800000 */
.L_x_41:
[----:B------:R-:W-:-:S11]  /*2ae0*/  DADD R2, R30, R30 ;  /* 0x000000001e027229 */ /* 0x000fd6000000001e */
.L_x_40:
[----:B------:R-:W-:Y:S05]  /*2af0*/  BSYNC.RECONVERGENT B1 ;  /* 0x0000000000017941 */ /* 0x000fea0003800200 */
.L_x_38:
[----:B------:R-:W-:Y:S01]  /*2b00*/  IMAD.MOV.U32 R4, RZ, RZ, R34 ;  /* 0x000000ffff047224 */ /* 0x000fe200078e0022 */
[----:B------:R-:W-:-:S04]  /*2b10*/  MOV R5, 0x0 ;  /* 0x0000000000057802 */ /* 0x000fc80000000f00 */
[----:B------:R-:W-:Y:S05]  /*2b20*/  RET.REL.NODEC R4 `(_Z4map1PdiS_ii) ;  /* 0xffffffd404347950 */ /* 0x000fea0003c3ffff */
.L_x_42:
        /* <DEDUP_REMOVED lines=13> */
.L_x_44:


//--------------------- .nv.shared.reserved.0     --------------------------
	.section	.nv.shared.reserved.0,"aw",@nobits
	.weak		__nv_reservedSMEM_offset_0_alias
	.size		__nv_reservedSMEM_offset_0_alias, 0, 64
	.other		__nv_reservedSMEM_offset_0_alias,@"STO_CUDA_RESERVED_SHARED STV_DEFAULT"
__nv_reservedSMEM_offset_0_alias:
	.zero		0
	.zero		64


//--------------------- .nv.constant0._Z4map2Pdifii --------------------------
	.section	.nv.constant0._Z4map2Pdifii,"a",@progbits
	.sectionflags	@""
	.align	4
.nv.constant0._Z4map2Pdifii:
	.zero		920


//--------------------- .nv.constant0._Z4map1PdiS_ii --------------------------
	.section	.nv.constant0._Z4map1PdiS_ii,"a",@progbits
	.sectionflags	@""
	.align	4
.nv.constant0._Z4map1PdiS_ii:
	.zero		928


//--------------------- SYMBOLS --------------------------

	.type		.nv.reservedSmem.offset0,@object
	.size		.nv.reservedSmem.offset0,0x4
